//
// Generated by NVIDIA NVVM Compiler
//
// Compiler Build ID: CL-36424714
// Cuda compilation tools, release 13.0, V13.0.88
// Based on NVVM 20.0.0
//

.version 9.0
.target sm_100
.address_size 64

	// .globl	_Z12clean_blocksPf
// _ZZ16integrate_blocksPfE13partialValues has been demoted
.global .align 4 .b8 __cudart_i2opi_f[24] = {65, 144, 67, 60, 153, 149, 98, 219, 192, 221, 52, 245, 209, 87, 39, 252, 41, 21, 68, 78, 110, 131, 249, 162};

.visible .entry _Z12clean_blocksPf(
	.param .u64 .ptr .align 1 _Z12clean_blocksPf_param_0
)
{
	.reg .b32 	%r<3>;
	.reg .b64 	%rd<5>;

	ld.param.u64 	%rd1, [_Z12clean_blocksPf_param_0];
	cvta.to.global.u64 	%rd2, %rd1;
	mov.u32 	%r1, %ctaid.x;
	mul.wide.u32 	%rd3, %r1, 4;
	add.s64 	%rd4, %rd2, %rd3;
	mov.b32 	%r2, 0;
	st.global.u32 	[%rd4], %r2;
	ret;

}
	// .globl	_Z16integrate_blocksPf
.visible .entry _Z16integrate_blocksPf(
	.param .u64 .ptr .align 1 _Z16integrate_blocksPf_param_0
)
{
	.local .align 4 .b8 	__local_depot1[28];
	.reg .b64 	%SP;
	.reg .b64 	%SPL;
	.reg .pred 	%p<14>;
	.reg .b32 	%r<57>;
	.reg .b32 	%f<114>;
	.reg .b64 	%rd<25>;
	.reg .b64 	%fd<3>;
	// demoted variable
	.shared .align 4 .b8 _ZZ16integrate_blocksPfE13partialValues[2048];
	mov.u64 	%SPL, __local_depot1;
	ld.param.u64 	%rd9, [_Z16integrate_blocksPf_param_0];
	add.u64 	%rd1, %SPL, 0;
	mov.u32 	%r1, %tid.x;
	mov.u32 	%r2, %ctaid.x;
	mov.u32 	%r56, %ntid.x;
	mad.lo.s32 	%r22, %r2, %r56, %r1;
	cvt.rn.f32.s32 	%f8, %r22;
	fma.rn.f32 	%f1, %f8, 0f35800000, 0fC0800000;
	and.b32  	%r23, %r22, 1;
	setp.eq.b32 	%p1, %r23, 1;
	selp.b32 	%r4, 2, 4, %p1;
	add.f32 	%f9, %f1, 0f40533333;
	mul.f32 	%f10, %f9, %f9;
	fma.rn.f32 	%f11, %f10, 0f42480000, 0f3F800000;
	mov.f32 	%f12, 0f3FC00000;
	div.rn.f32 	%f13, %f12, %f11;
	add.f32 	%f14, %f13, 0f3F000000;
	add.f32 	%f15, %f14, 0f00000000;
	add.f32 	%f16, %f1, 0f40266666;
	mul.f32 	%f17, %f16, %f16;
	fma.rn.f32 	%f18, %f17, 0f42480000, 0f3F800000;
	div.rn.f32 	%f19, %f12, %f18;
	add.f32 	%f20, %f19, 0f3F000000;
	add.f32 	%f21, %f15, %f20;
	add.f32 	%f22, %f1, 0f3FF33333;
	mul.f32 	%f23, %f22, %f22;
	fma.rn.f32 	%f24, %f23, 0f42480000, 0f3F800000;
	div.rn.f32 	%f25, %f12, %f24;
	add.f32 	%f26, %f25, 0f3F000000;
	add.f32 	%f27, %f21, %f26;
	add.f32 	%f28, %f1, 0f3F99999A;
	mul.f32 	%f29, %f28, %f28;
	fma.rn.f32 	%f30, %f29, 0f42480000, 0f3F800000;
	div.rn.f32 	%f31, %f12, %f30;
	add.f32 	%f32, %f31, 0f3F000000;
	add.f32 	%f33, %f27, %f32;
	add.f32 	%f34, %f1, 0f3F000000;
	mul.f32 	%f35, %f34, %f34;
	fma.rn.f32 	%f36, %f35, 0f42480000, 0f3F800000;
	div.rn.f32 	%f37, %f12, %f36;
	add.f32 	%f38, %f37, 0f3F000000;
	add.f32 	%f39, %f33, %f38;
	add.f32 	%f40, %f1, 0fBE4CCCD0;
	mul.f32 	%f41, %f40, %f40;
	fma.rn.f32 	%f42, %f41, 0f42480000, 0f3F800000;
	div.rn.f32 	%f43, %f12, %f42;
	add.f32 	%f44, %f43, 0f3F000000;
	add.f32 	%f45, %f39, %f44;
	add.f32 	%f46, %f1, 0fBF666664;
	mul.f32 	%f47, %f46, %f46;
	fma.rn.f32 	%f48, %f47, 0f42480000, 0f3F800000;
	div.rn.f32 	%f49, %f12, %f48;
	add.f32 	%f50, %f49, 0f3F000000;
	add.f32 	%f51, %f45, %f50;
	add.f32 	%f52, %f1, 0fBFCCCCCE;
	mul.f32 	%f53, %f52, %f52;
	fma.rn.f32 	%f54, %f53, 0f42480000, 0f3F800000;
	div.rn.f32 	%f55, %f12, %f54;
	add.f32 	%f56, %f55, 0f3F000000;
	add.f32 	%f57, %f51, %f56;
	add.f32 	%f58, %f1, 0fC0133333;
	mul.f32 	%f59, %f58, %f58;
	fma.rn.f32 	%f60, %f59, 0f42480000, 0f3F800000;
	div.rn.f32 	%f61, %f12, %f60;
	add.f32 	%f62, %f61, 0f3F000000;
	add.f32 	%f63, %f57, %f62;
	add.f32 	%f64, %f1, 0fC03FFFFF;
	mul.f32 	%f65, %f64, %f64;
	fma.rn.f32 	%f66, %f65, 0f42480000, 0f3F800000;
	div.rn.f32 	%f67, %f12, %f66;
	add.f32 	%f68, %f67, 0f3F000000;
	add.f32 	%f69, %f63, %f68;
	div.rn.f32 	%f70, %f69, 0f41200000;
	mul.f32 	%f71, %f70, 0f40C90FDB;
	mul.f32 	%f2, %f1, %f71;
	mul.f32 	%f72, %f2, 0f3F22F983;
	cvt.rni.s32.f32 	%r55, %f72;
	cvt.rn.f32.s32 	%f73, %r55;
	fma.rn.f32 	%f74, %f73, 0fBFC90FDA, %f2;
	fma.rn.f32 	%f75, %f73, 0fB3A22168, %f74;
	fma.rn.f32 	%f113, %f73, 0fA7C234C5, %f75;
	abs.f32 	%f4, %f2;
	setp.ltu.f32 	%p2, %f4, 0f47CE4780;
	@%p2 bra 	$L__BB1_8;
	setp.neu.f32 	%p3, %f4, 0f7F800000;
	@%p3 bra 	$L__BB1_3;
	mov.f32 	%f78, 0f00000000;
	mul.rn.f32 	%f113, %f2, %f78;
	mov.b32 	%r55, 0;
	bra.uni 	$L__BB1_8;
$L__BB1_3:
	mov.b32 	%r6, %f2;
	shl.b32 	%r25, %r6, 8;
	or.b32  	%r7, %r25, -2147483648;
	mov.b64 	%rd24, 0;
	mov.b32 	%r52, 0;
	mov.u64 	%rd22, __cudart_i2opi_f;
	mov.u64 	%rd23, %rd1;
$L__BB1_4:
	.pragma "nounroll";
	ld.global.nc.u32 	%r26, [%rd22];
	mad.wide.u32 	%rd13, %r26, %r7, %rd24;
	shr.u64 	%rd24, %rd13, 32;
	st.local.u32 	[%rd23], %rd13;
	add.s32 	%r52, %r52, 1;
	add.s64 	%rd23, %rd23, 4;
	add.s64 	%rd22, %rd22, 4;
	setp.ne.s32 	%p4, %r52, 6;
	@%p4 bra 	$L__BB1_4;
	shr.u32 	%r27, %r6, 23;
	st.local.u32 	[%rd1+24], %rd24;
	and.b32  	%r10, %r27, 31;
	and.b32  	%r28, %r27, 224;
	add.s32 	%r29, %r28, -128;
	shr.u32 	%r30, %r29, 5;
	mul.wide.u32 	%rd14, %r30, 4;
	sub.s64 	%rd8, %rd1, %rd14;
	ld.local.u32 	%r53, [%rd8+24];
	ld.local.u32 	%r54, [%rd8+20];
	setp.eq.s32 	%p5, %r10, 0;
	@%p5 bra 	$L__BB1_7;
	shf.l.wrap.b32 	%r53, %r54, %r53, %r10;
	ld.local.u32 	%r31, [%rd8+16];
	shf.l.wrap.b32 	%r54, %r31, %r54, %r10;
$L__BB1_7:
	shr.u32 	%r32, %r53, 30;
	shf.l.wrap.b32 	%r33, %r54, %r53, 2;
	shl.b32 	%r34, %r54, 2;
	shr.u32 	%r35, %r33, 31;
	add.s32 	%r36, %r35, %r32;
	neg.s32 	%r37, %r36;
	setp.lt.s32 	%p6, %r6, 0;
	selp.b32 	%r55, %r37, %r36, %p6;
	xor.b32  	%r38, %r33, %r6;
	shr.s32 	%r39, %r33, 31;
	xor.b32  	%r40, %r39, %r33;
	xor.b32  	%r41, %r39, %r34;
	cvt.u64.u32 	%rd15, %r40;
	shl.b64 	%rd16, %rd15, 32;
	cvt.u64.u32 	%rd17, %r41;
	or.b64  	%rd18, %rd16, %rd17;
	cvt.rn.f64.s64 	%fd1, %rd18;
	mul.f64 	%fd2, %fd1, 0d3BF921FB54442D19;
	cvt.rn.f32.f64 	%f76, %fd2;
	neg.f32 	%f77, %f76;
	setp.lt.s32 	%p7, %r38, 0;
	selp.f32 	%f113, %f77, %f76, %p7;
$L__BB1_8:
	add.s32 	%r43, %r55, 1;
	mul.rn.f32 	%f79, %f113, %f113;
	and.b32  	%r44, %r55, 1;
	setp.eq.b32 	%p8, %r44, 1;
	selp.f32 	%f80, %f113, 0f3F800000, %p8;
	fma.rn.f32 	%f81, %f79, %f80, 0f00000000;
	fma.rn.f32 	%f82, %f79, 0f37CBAC00, 0fBAB607ED;
	selp.f32 	%f83, 0fB94D4153, %f82, %p8;
	selp.f32 	%f84, 0f3C0885E4, 0f3D2AAABB, %p8;
	fma.rn.f32 	%f85, %f83, %f79, %f84;
	selp.f32 	%f86, 0fBE2AAAA8, 0fBEFFFFFF, %p8;
	fma.rn.f32 	%f87, %f85, %f79, %f86;
	fma.rn.f32 	%f88, %f87, %f81, %f80;
	and.b32  	%r45, %r43, 2;
	setp.eq.s32 	%p9, %r45, 0;
	mov.f32 	%f89, 0f00000000;
	sub.f32 	%f90, %f89, %f88;
	selp.f32 	%f91, %f88, %f90, %p9;
	mul.f32 	%f92, %f1, 0fBD800000;
	fma.rn.f32 	%f93, %f92, 0f3BBB989D, 0f3F000000;
	cvt.sat.f32.f32 	%f94, %f93;
	mov.f32 	%f95, 0f4B400001;
	mov.f32 	%f96, 0f437C0000;
	fma.rm.f32 	%f97, %f94, %f96, %f95;
	add.f32 	%f98, %f97, 0fCB40007F;
	neg.f32 	%f99, %f98;
	fma.rn.f32 	%f100, %f92, 0f3FB8AA3B, %f99;
	fma.rn.f32 	%f101, %f92, 0f32A57060, %f100;
	mov.b32 	%r46, %f97;
	shl.b32 	%r47, %r46, 23;
	mov.b32 	%f102, %r47;
	ex2.approx.ftz.f32 	%f103, %f101;
	mul.f32 	%f104, %f103, %f102;
	mul.f32 	%f105, %f91, %f91;
	mul.f32 	%f106, %f104, %f105;
	cvt.rn.f32.u32 	%f107, %r4;
	mul.f32 	%f108, %f106, %f107;
	shl.b32 	%r48, %r1, 2;
	mov.u32 	%r49, _ZZ16integrate_blocksPfE13partialValues;
	add.s32 	%r19, %r49, %r48;
	st.shared.f32 	[%r19], %f108;
	bar.sync 	0;
	setp.lt.u32 	%p10, %r56, 2;
	@%p10 bra 	$L__BB1_12;
$L__BB1_9:
	shr.u32 	%r21, %r56, 1;
	setp.ge.u32 	%p11, %r1, %r21;
	@%p11 bra 	$L__BB1_11;
	shl.b32 	%r50, %r21, 2;
	add.s32 	%r51, %r19, %r50;
	ld.shared.f32 	%f109, [%r51];
	ld.shared.f32 	%f110, [%r19];
	add.f32 	%f111, %f109, %f110;
	st.shared.f32 	[%r19], %f111;
$L__BB1_11:
	bar.sync 	0;
	setp.gt.u32 	%p12, %r56, 3;
	mov.u32 	%r56, %r21;
	@%p12 bra 	$L__BB1_9;
$L__BB1_12:
	setp.ne.s32 	%p13, %r1, 0;
	@%p13 bra 	$L__BB1_14;
	ld.shared.f32 	%f112, [_ZZ16integrate_blocksPfE13partialValues];
	cvta.to.global.u64 	%rd19, %rd9;
	mul.wide.u32 	%rd20, %r2, 4;
	add.s64 	%rd21, %rd19, %rd20;
	st.global.f32 	[%rd21], %f112;
$L__BB1_14:
	ret;

}
	// .globl	_Z9reductionPf
.visible .entry _Z9reductionPf(
	.param .u64 .ptr .align 1 _Z9reductionPf_param_0
)
{
	.reg .pred 	%p<5>;
	.reg .b32 	%r<9>;
	.reg .b32 	%f<5>;
	.reg .b64 	%rd<9>;

	ld.param.u64 	%rd3, [_Z9reductionPf_param_0];
	cvta.to.global.u64 	%rd1, %rd3;
	mov.u32 	%r1, %tid.x;
	mov.u32 	%r2, %ctaid.x;
	mov.u32 	%r8, %ntid.x;
	setp.lt.u32 	%p1, %r8, 2;
	@%p1 bra 	$L__BB2_5;
	mad.lo.s32 	%r6, %r2, %r8, %r1;
	mul.wide.s32 	%rd4, %r6, 4;
	add.s64 	%rd2, %rd1, %rd4;
$L__BB2_2:
	shr.u32 	%r5, %r8, 1;
	setp.ge.u32 	%p2, %r1, %r5;
	@%p2 bra 	$L__BB2_4;
	shl.b32 	%r7, %r5, 2;
	cvt.u64.u32 	%rd5, %r7;
	add.s64 	%rd6, %rd2, %rd5;
	ld.global.f32 	%f1, [%rd6];
	ld.global.f32 	%f2, [%rd2];
	add.f32 	%f3, %f1, %f2;
	st.global.f32 	[%rd2], %f3;
$L__BB2_4:
	bar.sync 	0;
	setp.gt.u32 	%p3, %r8, 3;
	mov.u32 	%r8, %r5;
	@%p3 bra 	$L__BB2_2;
$L__BB2_5:
	setp.ne.s32 	%p4, %r1, 0;
	@%p4 bra 	$L__BB2_7;
	ld.global.f32 	%f4, [%rd1];
	mul.wide.u32 	%rd7, %r2, 4;
	add.s64 	%rd8, %rd1, %rd7;
	st.global.f32 	[%rd8], %f4;
$L__BB2_7:
	ret;

}
	// .globl	_Z15final_reductionPf
.visible .entry _Z15final_reductionPf(
	.param .u64 .ptr .align 1 _Z15final_reductionPf_param_0
)
{
	.reg .pred 	%p<5>;
	.reg .b32 	%r<40>;
	.reg .b32 	%f<60>;
	.reg .b64 	%rd<17>;

	ld.param.u64 	%rd6, [_Z15final_reductionPf_param_0];
	cvta.to.global.u64 	%rd1, %rd6;
	mov.u32 	%r1, %ntid.x;
	mov.u32 	%r20, %tid.x;
	setp.ne.s32 	%p1, %r20, 0;
	@%p1 bra 	$L__BB3_7;
	div.u32 	%r22, 8388608, %r1;
	add.s32 	%r23, %r22, -1;
	div.u32 	%r24, %r23, %r1;
	add.s32 	%r25, %r24, 1;
	and.b32  	%r2, %r25, 3;
	shl.b32 	%r3, %r1, 2;
	shl.b32 	%r37, %r1, 1;
	mul.lo.s32 	%r36, %r1, 3;
	and.b32  	%r26, %r25, -4;
	neg.s32 	%r34, %r26;
	mov.b32 	%r38, 0;
	mov.u32 	%r35, %r1;
$L__BB3_2:
	mul.wide.u32 	%rd7, %r38, 4;
	add.s64 	%rd8, %rd1, %rd7;
	ld.global.f32 	%f7, [%rd8];
	add.f32 	%f8, %f59, %f7;
	add.s32 	%r27, %r38, %r1;
	mul.wide.u32 	%rd9, %r35, 4;
	add.s64 	%rd10, %rd1, %rd9;
	ld.global.f32 	%f9, [%rd10];
	add.f32 	%f10, %f8, %f9;
	add.s32 	%r28, %r27, %r1;
	mul.wide.u32 	%rd11, %r37, 4;
	add.s64 	%rd12, %rd1, %rd11;
	ld.global.f32 	%f11, [%rd12];
	add.f32 	%f12, %f10, %f11;
	add.s32 	%r29, %r28, %r1;
	mul.wide.u32 	%rd13, %r36, 4;
	add.s64 	%rd14, %rd1, %rd13;
	ld.global.f32 	%f13, [%rd14];
	add.f32 	%f59, %f12, %f13;
	add.s32 	%r38, %r29, %r1;
	add.s32 	%r37, %r37, %r3;
	add.s32 	%r36, %r36, %r3;
	add.s32 	%r35, %r35, %r3;
	add.s32 	%r34, %r34, 4;
	setp.ne.s32 	%p2, %r34, 0;
	@%p2 bra 	$L__BB3_2;
	setp.eq.s32 	%p3, %r2, 0;
	@%p3 bra 	$L__BB3_6;
	mul.wide.u32 	%rd15, %r38, 4;
	add.s64 	%rd16, %rd1, %rd15;
	mul.wide.u32 	%rd3, %r1, 4;
	neg.s32 	%r39, %r2;
$L__BB3_5:
	.pragma "nounroll";
	ld.global.f32 	%f14, [%rd16];
	add.f32 	%f59, %f59, %f14;
	add.s64 	%rd16, %rd16, %rd3;
	add.s32 	%r39, %r39, 1;
	setp.ne.s32 	%p4, %r39, 0;
	@%p4 bra 	$L__BB3_5;
$L__BB3_6:
	mov.f32 	%f15, 0f3E0D0A17;
	mul.rn.f32 	%f16, %f15, %f15;
	add.f32 	%f17, %f16, 0f00000000;
	fma.rn.f32 	%f18, %f16, 0f37CBAC00, 0fBAB607ED;
	fma.rn.f32 	%f19, %f18, %f16, 0f3D2AAABB;
	fma.rn.f32 	%f20, %f19, %f16, 0fBEFFFFFF;
	fma.rn.f32 	%f21, %f20, %f17, 0f3F800000;
	mov.f32 	%f22, 0f3EFF4467;
	cvt.sat.f32.f32 	%f23, %f22;
	mov.f32 	%f24, 0f4B400001;
	mov.f32 	%f25, 0f437C0000;
	fma.rm.f32 	%f26, %f23, %f25, %f24;
	add.f32 	%f27, %f26, 0fCB40007F;
	neg.f32 	%f28, %f27;
	fma.rn.f32 	%f29, 0fBE800000, 0f3FB8AA3B, %f28;
	fma.rn.f32 	%f30, 0fBE800000, 0f32A57060, %f29;
	mov.b32 	%r30, %f26;
	shl.b32 	%r31, %r30, 23;
	mov.b32 	%f31, %r31;
	ex2.approx.ftz.f32 	%f32, %f30;
	mul.f32 	%f33, %f32, %f31;
	mul.f32 	%f34, %f21, %f21;
	mul.f32 	%f35, %f33, %f34;
	mov.f32 	%f36, 0fBE6D7D57;
	mul.rn.f32 	%f37, %f36, %f36;
	add.f32 	%f38, %f37, 0f00000000;
	fma.rn.f32 	%f39, %f37, 0f37CBAC00, 0fBAB607ED;
	fma.rn.f32 	%f40, %f39, %f37, 0f3D2AAABB;
	fma.rn.f32 	%f41, %f40, %f37, 0fBEFFFFFF;
	fma.rn.f32 	%f42, %f41, %f38, 0f3F800000;
	mov.f32 	%f43, 0f3F005DCC;
	cvt.sat.f32.f32 	%f44, %f43;
	fma.rm.f32 	%f45, %f44, %f25, %f24;
	add.f32 	%f46, %f45, 0fCB40007F;
	neg.f32 	%f47, %f46;
	fma.rn.f32 	%f48, 0f3E800000, 0f3FB8AA3B, %f47;
	fma.rn.f32 	%f49, 0f3E800000, 0f32A57060, %f48;
	mov.b32 	%r32, %f45;
	shl.b32 	%r33, %r32, 23;
	mov.b32 	%f50, %r33;
	ex2.approx.ftz.f32 	%f51, %f49;
	mul.f32 	%f52, %f51, %f50;
	mul.f32 	%f53, %f42, %f42;
	mul.f32 	%f54, %f52, %f53;
	sub.f32 	%f55, %f35, %f54;
	add.f32 	%f56, %f59, %f55;
	st.global.f32 	[%rd1], %f56;
$L__BB3_7:
	ret;

}


// ===== COMPILED SASS (sm_100) =====

	.target	sm_100

	.elftype	@"ET_EXEC"


//--------------------- .note.nv.tkinfo           --------------------------
	.section	.note.nv.tkinfo,"",@"SHT_NOTE"
	.sectionflags	@"SHF_NOTE_NV_TKINFO"
	.tkinfo
        /*0018*/ 	.word	0x00000002
        /*0030*/ 	.string	""
        /*0030*/ 	.string	"ptxas"
        /*0030*/ 	.string	"Cuda compilation tools, release 13.0, V13.0.88"
        /*0030*/ 	.string	"Build cuda_13.0.r13.0/compiler.36424714_0"
        /*0030*/ 	.string	"-arch sm_100 -m 64 "



//--------------------- .note.nv.cuinfo           --------------------------
	.section	.note.nv.cuinfo,"",@"SHT_NOTE"
	.sectionflags	@"SHF_NOTE_NV_CUINFO"
        /*0018*/ 	.short	0x0002
        /*001a*/ 	.short	0x0064
        /*001c*/ 	.short	0x0082
	.zero		2


//--------------------- .nv.info                  --------------------------
	.section	.nv.info,"",@"SHT_CUDA_INFO"
	.align	4


	//----- nvinfo : EIATTR_REGCOUNT
	.align		4
        /*0000*/ 	.byte	0x04, 0x2f
        /*0002*/ 	.short	(.L_2 - .L_1)
	.align		4
.L_1:
        /*0004*/ 	.word	index@(_Z12clean_blocksPf)
        /*0008*/ 	.word	0x00000008


	//----- nvinfo : EIATTR_FRAME_SIZE
	.align		4
.L_2:
        /*000c*/ 	.byte	0x04, 0x11
        /*000e*/ 	.short	(.L_4 - .L_3)
	.align		4
.L_3:
        /*0010*/ 	.word	index@(_Z12clean_blocksPf)
        /*0014*/ 	.word	0x00000000


	//----- nvinfo : EIATTR_REGCOUNT
	.align		4
.L_4:
        /*0018*/ 	.byte	0x04, 0x2f
        /*001a*/ 	.short	(.L_6 - .L_5)
	.align		4
.L_5:
        /*001c*/ 	.word	index@(_Z16integrate_blocksPf)
        /*0020*/ 	.word	0x00000014


	//----- nvinfo : EIATTR_FRAME_SIZE
	.align		4
.L_6:
        /*0024*/ 	.byte	0x04, 0x11
        /*0026*/ 	.short	(.L_8 - .L_7)
	.align		4
.L_7:
        /*0028*/ 	.word	index@($__internal_0_$__cuda_sm3x_div_rn_noftz_f32_slowpath)
        /*002c*/ 	.word	0x00000020


	//----- nvinfo : EIATTR_FRAME_SIZE
	.align		4
.L_8:
        /*0030*/ 	.byte	0x04, 0x11
        /*0032*/ 	.short	(.L_10 - .L_9)
	.align		4
.L_9:
        /*0034*/ 	.word	index@(_Z16integrate_blocksPf)
        /*0038*/ 	.word	0x00000020


	//----- nvinfo : EIATTR_REGCOUNT
	.align		4
.L_10:
        /*003c*/ 	.byte	0x04, 0x2f
        /*003e*/ 	.short	(.L_12 - .L_11)
	.align		4
.L_11:
        /*0040*/ 	.word	index@(_Z9reductionPf)
        /*0044*/ 	.word	0x0000000e


	//----- nvinfo : EIATTR_FRAME_SIZE
	.align		4
.L_12:
        /*0048*/ 	.byte	0x04, 0x11
        /*004a*/ 	.short	(.L_14 - .L_13)
	.align		4
.L_13:
        /*004c*/ 	.word	index@(_Z9reductionPf)
        /*0050*/ 	.word	0x00000000


	//----- nvinfo : EIATTR_REGCOUNT
	.align		4
.L_14:
        /*0054*/ 	.byte	0x04, 0x2f
        /*0056*/ 	.short	(.L_16 - .L_15)
	.align		4
.L_15:
        /*0058*/ 	.word	index@(_Z15final_reductionPf)
        /*005c*/ 	.word	0x00000020


	//----- nvinfo : EIATTR_FRAME_SIZE
	.align		4
.L_16:
        /*0060*/ 	.byte	0x04, 0x11
        /*0062*/ 	.short	(.L_18 - .L_17)
	.align		4
.L_17:
        /*0064*/ 	.word	index@(_Z15final_reductionPf)
        /*0068*/ 	.word	0x00000000


	//----- nvinfo : EIATTR_MIN_STACK_SIZE
	.align		4
.L_18:
        /*006c*/ 	.byte	0x04, 0x12
        /*006e*/ 	.short	(.L_20 - .L_19)
	.align		4
.L_19:
        /*0070*/ 	.word	index@(_Z15final_reductionPf)
        /*0074*/ 	.word	0x00000000


	//----- nvinfo : EIATTR_MIN_STACK_SIZE
	.align		4
.L_20:
        /*0078*/ 	.byte	0x04, 0x12
        /*007a*/ 	.short	(.L_22 - .L_21)
	.align		4
.L_21:
        /*007c*/ 	.word	index@(_Z9reductionPf)
        /*0080*/ 	.word	0x00000000


	//----- nvinfo : EIATTR_MIN_STACK_SIZE
	.align		4
.L_22:
        /*0084*/ 	.byte	0x04, 0x12
        /*0086*/ 	.short	(.L_24 - .L_23)
	.align		4
.L_23:
        /*0088*/ 	.word	index@(_Z16integrate_blocksPf)
        /*008c*/ 	.word	0x00000020


	//----- nvinfo : EIATTR_MIN_STACK_SIZE
	.align		4
.L_24:
        /*0090*/ 	.byte	0x04, 0x12
        /*0092*/ 	.short	(.L_26 - .L_25)
	.align		4
.L_25:
        /*0094*/ 	.word	index@(_Z12clean_blocksPf)
        /*0098*/ 	.word	0x00000000
.L_26:


//--------------------- .nv.compat                --------------------------
	.section	.nv.compat,"",@"SHT_CUDA_COMPAT_INFO"
	.align	4
        /*0000*/ 	.byte	0x02, 0x09, 0x00, 0x00, 0x02, 0x02, 0x01, 0x00, 0x02, 0x05, 0x05, 0x00, 0x03, 0x07, 0x01, 0x01
        /*0010*/ 	.byte	0x02, 0x03, 0x00, 0x00, 0x02, 0x06, 0x01, 0x00, 0x04, 0x0b, 0x08, 0x00, 0x01, 0x00, 0x00, 0x00
        /*0020*/ 	.byte	0x00, 0x00, 0x00, 0x00


//--------------------- .nv.info._Z15final_reductionPf --------------------------
	.section	.nv.info._Z15final_reductionPf,"",@"SHT_CUDA_INFO"
	.sectionflags	@""
	.align	4


	//----- nvinfo : EIATTR_CUDA_API_VERSION
	.align		4
        /*0000*/ 	.byte	0x04, 0x37
        /*0002*/ 	.short	(.L_28 - .L_27)
.L_27:
        /*0004*/ 	.word	0x00000082


	//----- nvinfo : EIATTR_KPARAM_INFO
	.align		4
.L_28:
        /*0008*/ 	.byte	0x04, 0x17
        /*000a*/ 	.short	(.L_30 - .L_29)
.L_29:
        /*000c*/ 	.word	0x00000000
        /*0010*/ 	.short	0x0000
        /*0012*/ 	.short	0x0000
        /*0014*/ 	.byte	0x00, 0xf5, 0x21, 0x00


	//----- nvinfo : EIATTR_SPARSE_MMA_MASK
	.align		4
.L_30:
        /*0018*/ 	.byte	0x03, 0x50
        /*001a*/ 	.short	0x0000


	//----- nvinfo : EIATTR_MAXREG_COUNT
	.align		4
        /*001c*/ 	.byte	0x03, 0x1b
        /*001e*/ 	.short	0x00ff


	//----- nvinfo : EIATTR_MERCURY_ISA_VERSION
	.align		4
        /*0020*/ 	.byte	0x03, 0x5f
        /*0022*/ 	.short	0x0101


	//----- nvinfo : EIATTR_VRC_CTA_INIT_COUNT
	.align		4
        /*0024*/ 	.byte	0x02, 0x4a
	.zero		1
	.zero		1


	//----- nvinfo : EIATTR_EXIT_INSTR_OFFSETS
	.align		4
        /*0028*/ 	.byte	0x04, 0x1c
        /*002a*/ 	.short	(.L_32 - .L_31)


	//   ....[0]....
.L_31:
        /*002c*/ 	.word	0x00000040


	//   ....[1]....
        /*0030*/ 	.word	0x00000e80


	//----- nvinfo : EIATTR_CBANK_PARAM_SIZE
	.align		4
.L_32:
        /*0034*/ 	.byte	0x03, 0x19
        /*0036*/ 	.short	0x0008


	//----- nvinfo : EIATTR_PARAM_CBANK
	.align		4
        /*0038*/ 	.byte	0x04, 0x0a
        /*003a*/ 	.short	(.L_34 - .L_33)
	.align		4
.L_33:
        /*003c*/ 	.word	index@(.nv.constant0._Z15final_reductionPf)
        /*0040*/ 	.short	0x0380
        /*0042*/ 	.short	0x0008


	//----- nvinfo : EIATTR_SW_WAR
	.align		4
.L_34:
        /*0044*/ 	.byte	0x04, 0x36
        /*0046*/ 	.short	(.L_36 - .L_35)
.L_35:
        /*0048*/ 	.word	0x00000008
.L_36:


//--------------------- .nv.info._Z9reductionPf   --------------------------
	.section	.nv.info._Z9reductionPf,"",@"SHT_CUDA_INFO"
	.sectionflags	@""
	.align	4


	//----- nvinfo : EIATTR_CUDA_API_VERSION
	.align		4
        /*0000*/ 	.byte	0x04, 0x37
        /*0002*/ 	.short	(.L_38 - .L_37)
.L_37:
        /*0004*/ 	.word	0x00000082


	//----- nvinfo : EIATTR_KPARAM_INFO
	.align		4
.L_38:
        /*0008*/ 	.byte	0x04, 0x17
        /*000a*/ 	.short	(.L_40 - .L_39)
.L_39:
        /*000c*/ 	.word	0x00000000
        /*0010*/ 	.short	0x0000
        /*0012*/ 	.short	0x0000
        /*0014*/ 	.byte	0x00, 0xf5, 0x21, 0x00


	//----- nvinfo : EIATTR_SPARSE_MMA_MASK
	.align		4
.L_40:
        /*0018*/ 	.byte	0x03, 0x50
        /*001a*/ 	.short	0x0000


	//----- nvinfo : EIATTR_MAXREG_COUNT
	.align		4
        /*001c*/ 	.byte	0x03, 0x1b
        /*001e*/ 	.short	0x00ff


	//----- nvinfo : EIATTR_NUM_BARRIERS
	.align		4
        /*0020*/ 	.byte	0x02, 0x4c
        /*0022*/ 	.byte	0x01
	.zero		1


	//----- nvinfo : EIATTR_MERCURY_ISA_VERSION
	.align		4
        /*0024*/ 	.byte	0x03, 0x5f
        /*0026*/ 	.short	0x0101


	//----- nvinfo : EIATTR_VRC_CTA_INIT_COUNT
	.align		4
        /*0028*/ 	.byte	0x02, 0x4a
	.zero		1
	.zero		1


	//----- nvinfo : EIATTR_EXIT_INSTR_OFFSETS
	.align		4
        /*002c*/ 	.byte	0x04, 0x1c
        /*002e*/ 	.short	(.L_42 - .L_41)


	//   ....[0]....
.L_41:
        /*0030*/ 	.word	0x000001b0


	//   ....[1]....
        /*0034*/ 	.word	0x00000210


	//----- nvinfo : EIATTR_CRS_STACK_SIZE
	.align		4
.L_42:
        /*0038*/ 	.byte	0x04, 0x1e
        /*003a*/ 	.short	(.L_44 - .L_43)
.L_43:
        /*003c*/ 	.word	0x00000000


	//----- nvinfo : EIATTR_CBANK_PARAM_SIZE
	.align		4
.L_44:
        /*0040*/ 	.byte	0x03, 0x19
        /*0042*/ 	.short	0x0008


	//----- nvinfo : EIATTR_PARAM_CBANK
	.align		4
        /*0044*/ 	.byte	0x04, 0x0a
        /*0046*/ 	.short	(.L_46 - .L_45)
	.align		4
.L_45:
        /*0048*/ 	.word	index@(.nv.constant0._Z9reductionPf)
        /*004c*/ 	.short	0x0380
        /*004e*/ 	.short	0x0008


	//----- nvinfo : EIATTR_SW_WAR
	.align		4
.L_46:
        /*0050*/ 	.byte	0x04, 0x36
        /*0052*/ 	.short	(.L_48 - .L_47)
.L_47:
        /*0054*/ 	.word	0x00000008
.L_48:


//--------------------- .nv.info._Z16integrate_blocksPf --------------------------
	.section	.nv.info._Z16integrate_blocksPf,"",@"SHT_CUDA_INFO"
	.sectionflags	@""
	.align	4


	//----- nvinfo : EIATTR_CUDA_API_VERSION
	.align		4
        /*0000*/ 	.byte	0x04, 0x37
        /*0002*/ 	.short	(.L_50 - .L_49)
.L_49:
        /*0004*/ 	.word	0x00000082


	//----- nvinfo : EIATTR_KPARAM_INFO
	.align		4
.L_50:
        /*0008*/ 	.byte	0x04, 0x17
        /*000a*/ 	.short	(.L_52 - .L_51)
.L_51:
        /*000c*/ 	.word	0x00000000
        /*0010*/ 	.short	0x0000
        /*0012*/ 	.short	0x0000
        /*0014*/ 	.byte	0x00, 0xf5, 0x21, 0x00


	//----- nvinfo : EIATTR_SPARSE_MMA_MASK
	.align		4
.L_52:
        /*0018*/ 	.byte	0x03, 0x50
        /*001a*/ 	.short	0x0000


	//----- nvinfo : EIATTR_MAXREG_COUNT
	.align		4
        /*001c*/ 	.byte	0x03, 0x1b
        /*001e*/ 	.short	0x00ff


	//----- nvinfo : EIATTR_NUM_BARRIERS
	.align		4
        /*0020*/ 	.byte	0x02, 0x4c
        /*0022*/ 	.byte	0x01
	.zero		1


	//----- nvinfo : EIATTR_MERCURY_ISA_VERSION
	.align		4
        /*0024*/ 	.byte	0x03, 0x5f
        /*0026*/ 	.short	0x0101


	//----- nvinfo : EIATTR_VRC_CTA_INIT_COUNT
	.align		4
        /*0028*/ 	.byte	0x02, 0x4a
	.zero		1
	.zero		1


	//----- nvinfo : EIATTR_EXIT_INSTR_OFFSETS
	.align		4
        /*002c*/ 	.byte	0x04, 0x1c
        /*002e*/ 	.short	(.L_54 - .L_53)


	//   ....[0]....
.L_53:
        /*0030*/ 	.word	0x00001720


	//   ....[1]....
        /*0034*/ 	.word	0x000017a0


	//----- nvinfo : EIATTR_CRS_STACK_SIZE
	.align		4
.L_54:
        /*0038*/ 	.byte	0x04, 0x1e
        /*003a*/ 	.short	(.L_56 - .L_55)
.L_55:
        /*003c*/ 	.word	0x00000000


	//----- nvinfo : EIATTR_CBANK_PARAM_SIZE
	.align		4
.L_56:
        /*0040*/ 	.byte	0x03, 0x19
        /*0042*/ 	.short	0x0008


	//----- nvinfo : EIATTR_PARAM_CBANK
	.align		4
        /*0044*/ 	.byte	0x04, 0x0a
        /*0046*/ 	.short	(.L_58 - .L_57)
	.align		4
.L_57:
        /*0048*/ 	.word	index@(.nv.constant0._Z16integrate_blocksPf)
        /*004c*/ 	.short	0x0380
        /*004e*/ 	.short	0x0008


	//----- nvinfo : EIATTR_SW_WAR
	.align		4
.L_58:
        /*0050*/ 	.byte	0x04, 0x36
        /*0052*/ 	.short	(.L_60 - .L_59)
.L_59:
        /*0054*/ 	.word	0x00000008
.L_60:


//--------------------- .nv.info._Z12clean_blocksPf --------------------------
	.section	.nv.info._Z12clean_blocksPf,"",@"SHT_CUDA_INFO"
	.sectionflags	@""
	.align	4


	//----- nvinfo : EIATTR_CUDA_API_VERSION
	.align		4
        /*0000*/ 	.byte	0x04, 0x37
        /*0002*/ 	.short	(.L_62 - .L_61)
.L_61:
        /*0004*/ 	.word	0x00000082


	//----- nvinfo : EIATTR_KPARAM_INFO
	.align		4
.L_62:
        /*0008*/ 	.byte	0x04, 0x17
        /*000a*/ 	.short	(.L_64 - .L_63)
.L_63:
        /*000c*/ 	.word	0x00000000
        /*0010*/ 	.short	0x0000
        /*0012*/ 	.short	0x0000
        /*0014*/ 	.byte	0x00, 0xf5, 0x21, 0x00


	//----- nvinfo : EIATTR_SPARSE_MMA_MASK
	.align		4
.L_64:
        /*0018*/ 	.byte	0x03, 0x50
        /*001a*/ 	.short	0x0000


	//----- nvinfo : EIATTR_MAXREG_COUNT
	.align		4
        /*001c*/ 	.byte	0x03, 0x1b
        /*001e*/ 	.short	0x00ff


	//----- nvinfo : EIATTR_MERCURY_ISA_VERSION
	.align		4
        /*0020*/ 	.byte	0x03, 0x5f
        /*0022*/ 	.short	0x0101


	//----- nvinfo : EIATTR_VRC_CTA_INIT_COUNT
	.align		4
        /*0024*/ 	.byte	0x02, 0x4a
	.zero		1
	.zero		1


	//----- nvinfo : EIATTR_EXIT_INSTR_OFFSETS
	.align		4
        /*0028*/ 	.byte	0x04, 0x1c
        /*002a*/ 	.short	(.L_66 - .L_65)


	//   ....[0]....
.L_65:
        /*002c*/ 	.word	0x00000060


	//----- nvinfo : EIATTR_CBANK_PARAM_SIZE
	.align		4
.L_66:
        /*0030*/ 	.byte	0x03, 0x19
        /*0032*/ 	.short	0x0008


	//----- nvinfo : EIATTR_PARAM_CBANK
	.align		4
        /*0034*/ 	.byte	0x04, 0x0a
        /*0036*/ 	.short	(.L_68 - .L_67)
	.align		4
.L_67:
        /*0038*/ 	.word	index@(.nv.constant0._Z12clean_blocksPf)
        /*003c*/ 	.short	0x0380
        /*003e*/ 	.short	0x0008


	//----- nvinfo : EIATTR_SW_WAR
	.align		4
.L_68:
        /*0040*/ 	.byte	0x04, 0x36
        /*0042*/ 	.short	(.L_70 - .L_69)
.L_69:
        /*0044*/ 	.word	0x00000008
.L_70:


//--------------------- .nv.callgraph             --------------------------
	.section	.nv.callgraph,"",@"SHT_CUDA_CALLGRAPH"
	.align	4
	.sectionentsize	8
	.align		4
        /*0000*/ 	.word	0x00000000
	.align		4
        /*0004*/ 	.word	0xffffffff
	.align		4
        /*0008*/ 	.word	0x00000000
	.align		4
        /*000c*/ 	.word	0xfffffffe
	.align		4
        /*0010*/ 	.word	0x00000000
	.align		4
        /*0014*/ 	.word	0xfffffffd
	.align		4
        /*0018*/ 	.word	0x00000000
	.align		4
        /*001c*/ 	.word	0xfffffffc


//--------------------- .nv.constant4             --------------------------
	.section	.nv.constant4,"a",@progbits
	.align	8
	.align		8
.nv.constant4:
        /*0000*/ 	.dword	__cudart_i2opi_f


//--------------------- .text._Z15final_reductionPf --------------------------
	.section	.text._Z15final_reductionPf,"ax",@progbits
	.align	128
        .global         _Z15final_reductionPf
        .type           _Z15final_reductionPf,@function
        .size           _Z15final_reductionPf,(.L_x_54 - _Z15final_reductionPf)
        .other          _Z15final_reductionPf,@"STO_CUDA_ENTRY STV_DEFAULT"
_Z15final_reductionPf:
.text._Z15final_reductionPf:
[----:B------:R-:W-:Y:S01]  /*0000*/  LDC R1, c[0x0][0x37c] ;  /* 0x0000df00ff017b82 */ /* 0x000fe20000000800 */
[----:B------:R-:W0:Y:S07]  /*0010*/  S2R R2, SR_TID.X ;  /* 0x0000000000027919 */ /* 0x000e2e0000002100 */
[----:B------:R-:W1:Y:S01]  /*0020*/  LDC R0, c[0x0][0x360] ;  /* 0x0000d800ff007b82 */ /* 0x000e620000000800 */
[----:B0-----:R-:W-:-:S13]  /*0030*/  ISETP.NE.AND P0, PT, R2, RZ, PT ;  /* 0x000000ff0200720c */ /* 0x001fda0003f05270 */
[----:B------:R-:W-:Y:S05]  /*0040*/  @P0 EXIT ;  /* 0x000000000000094d */ /* 0x000fea0003800000 */
[----:B-1----:R-:W0:Y:S01]  /*0050*/  I2F.U32.RP R4, R0 ;  /* 0x0000000000047306 */ /* 0x002e220000209000 */
[----:B------:R-:W1:Y:S01]  /*0060*/  LDC.64 R12, c[0x0][0x380] ;  /* 0x0000e000ff0c7b82 */ /* 0x000e620000000a00 */
[----:B------:R-:W2:Y:S01]  /*0070*/  LDCU.64 UR4, c[0x0][0x358] ;  /* 0x00006b00ff0477ac */ /* 0x000ea20008000a00 */
[C---:B------:R-:W-:Y:S01]  /*0080*/  SHF.L.U32 R21, R0.reuse, 0x1, RZ ;  /* 0x0000000100157819 */ /* 0x040fe200000006ff */
[----:B------:R-:W-:Y:S01]  /*0090*/  IMAD R19, R0, 0x3, RZ ;  /* 0x0000000300137824 */ /* 0x000fe200078e02ff */
[----:B------:R-:W-:Y:S02]  /*00a0*/  MOV R9, RZ ;  /* 0x000000ff00097202 */ /* 0x000fe40000000f00 */
[----:B------:R-:W-:Y:S01]  /*00b0*/  MOV R11, R0 ;  /* 0x00000000000b7202 */ /* 0x000fe20000000f00 */
[----:B0-----:R-:W0:Y:S02]  /*00c0*/  MUFU.RCP R4, R4 ;  /* 0x0000000400047308 */ /* 0x001e240000001000 */
[----:B0-----:R-:W-:-:S06]  /*00d0*/  IADD3 R2, PT, PT, R4, 0xffffffe, RZ ;  /* 0x0ffffffe04027810 */ /* 0x001fcc0007ffe0ff */
[----:B------:R0:W3:Y:S02]  /*00e0*/  F2I.FTZ.U32.TRUNC.NTZ R3, R2 ;  /* 0x0000000200037305 */ /* 0x0000e4000021f000 */
[----:B0-----:R-:W-:Y:S01]  /*00f0*/  HFMA2 R2, -RZ, RZ, 0, 0 ;  /* 0x00000000ff027431 */ /* 0x001fe200000001ff */
[----:B---3--:R-:W-:-:S05]  /*0100*/  IADD3 R5, PT, PT, RZ, -R3, RZ ;  /* 0x80000003ff057210 */ /* 0x008fca0007ffe0ff */
[----:B------:R-:W-:-:S04]  /*0110*/  IMAD R5, R5, R0, RZ ;  /* 0x0000000005057224 */ /* 0x000fc800078e02ff */
[----:B------:R-:W-:Y:S01]  /*0120*/  IMAD.HI.U32 R3, R3, R5, R2 ;  /* 0x0000000503037227 */ /* 0x000fe200078e0002 */
[----:B------:R-:W-:-:S05]  /*0130*/  LOP3.LUT R2, RZ, R0, RZ, 0x33, !PT ;  /* 0x00000000ff027212 */ /* 0x000fca00078e33ff */
[----:B------:R-:W-:-:S05]  /*0140*/  IMAD.HI.U32 R5, R3, 0x800000, RZ ;  /* 0x0080000003057827 */ /* 0x000fca00078e00ff */
[----:B------:R-:W-:-:S05]  /*0150*/  IADD3 R7, PT, PT, -R5, RZ, RZ ;  /* 0x000000ff05077210 */ /* 0x000fca0007ffe1ff */
[----:B------:R-:W-:-:S05]  /*0160*/  IMAD R7, R0, R7, 0x800000 ;  /* 0x0080000000077424 */ /* 0x000fca00078e0207 */
[----:B------:R-:W-:-:S13]  /*0170*/  ISETP.GE.U32.AND P0, PT, R7, R0, PT ;  /* 0x000000000700720c */ /* 0x000fda0003f06070 */
[-C--:B------:R-:W-:Y:S02]  /*0180*/  @P0 IADD3 R7, PT, PT, R7, -R0.reuse, RZ ;  /* 0x8000000007070210 */ /* 0x080fe40007ffe0ff */
[----:B------:R-:W-:Y:S02]  /*0190*/  @P0 IADD3 R5, PT, PT, R5, 0x1, RZ ;  /* 0x0000000105050810 */ /* 0x000fe40007ffe0ff */
[----:B------:R-:W-:Y:S02]  /*01a0*/  ISETP.GE.U32.AND P1, PT, R7, R0, PT ;  /* 0x000000000700720c */ /* 0x000fe40003f26070 */
[----:B------:R-:W-:-:S11]  /*01b0*/  ISETP.NE.U32.AND P0, PT, R0, RZ, PT ;  /* 0x000000ff0000720c */ /* 0x000fd60003f05070 */
[----:B------:R-:W-:-:S04]  /*01c0*/  @P1 IADD3 R5, PT, PT, R5, 0x1, RZ ;  /* 0x0000000105051810 */ /* 0x000fc80007ffe0ff */
[----:B------:R-:W-:-:S04]  /*01d0*/  SEL R5, R2, R5, !P0 ;  /* 0x0000000502057207 */ /* 0x000fc80004000000 */
[----:B------:R-:W-:-:S05]  /*01e0*/  IADD3 R5, PT, PT, R5, -0x1, RZ ;  /* 0xffffffff05057810 */ /* 0x000fca0007ffe0ff */
[----:B------:R-:W-:-:S05]  /*01f0*/  IMAD.HI.U32 R3, R3, R5, RZ ;  /* 0x0000000503037227 */ /* 0x000fca00078e00ff */
[----:B------:R-:W-:-:S05]  /*0200*/  IADD3 R4, PT, PT, -R3, RZ, RZ ;  /* 0x000000ff03047210 */ /* 0x000fca0007ffe1ff */
[----:B------:R-:W-:-:S05]  /*0210*/  IMAD R5, R0, R4, R5 ;  /* 0x0000000400057224 */ /* 0x000fca00078e0205 */
[----:B------:R-:W-:-:S13]  /*0220*/  ISETP.GE.U32.AND P1, PT, R5, R0, PT ;  /* 0x000000000500720c */ /* 0x000fda0003f26070 */
[-C--:B------:R-:W-:Y:S02]  /*0230*/  @P1 IADD3 R5, PT, PT, R5, -R0.reuse, RZ ;  /* 0x8000000005051210 */ /* 0x080fe40007ffe0ff */
[----:B------:R-:W-:Y:S02]  /*0240*/  @P1 IADD3 R3, PT, PT, R3, 0x1, RZ ;  /* 0x0000000103031810 */ /* 0x000fe40007ffe0ff */
[----:B------:R-:W-:-:S13]  /*0250*/  ISETP.GE.U32.AND P2, PT, R5, R0, PT ;  /* 0x000000000500720c */ /* 0x000fda0003f46070 */
[----:B------:R-:W-:-:S04]  /*0260*/  @P2 IADD3 R3, PT, PT, R3, 0x1, RZ ;  /* 0x0000000103032810 */ /* 0x000fc80007ffe0ff */
[----:B------:R-:W-:-:S04]  /*0270*/  SEL R2, R2, R3, !P0 ;  /* 0x0000000302027207 */ /* 0x000fc80004000000 */
[----:B------:R-:W-:-:S04]  /*0280*/  IADD3 R2, PT, PT, R2, 0x1, RZ ;  /* 0x0000000102027810 */ /* 0x000fc80007ffe0ff */
[C---:B------:R-:W-:Y:S02]  /*0290*/  LOP3.LUT R6, R2.reuse, 0xfffffffc, RZ, 0xc0, !PT ;  /* 0xfffffffc02067812 */ /* 0x040fe400078ec0ff */
[----:B------:R-:W-:Y:S02]  /*02a0*/  LOP3.LUT R5, R2, 0x3, RZ, 0xc0, !PT ;  /* 0x0000000302057812 */ /* 0x000fe400078ec0ff */
[----:B------:R-:W-:-:S04]  /*02b0*/  IADD3 R6, PT, PT, -R6, RZ, RZ ;  /* 0x000000ff06067210 */ /* 0x000fc80007ffe1ff */
[----:B------:R-:W-:-:S13]  /*02c0*/  ISETP.GE.AND P0, PT, R6, RZ, PT ;  /* 0x000000ff0600720c */ /* 0x000fda0003f06270 */
[----:B-12---:R-:W-:Y:S05]  /*02d0*/  @P0 BRA `(.L_x_0) ;  /* 0x0000000400dc0947 */ /* 0x006fea0003800000 */
[----:B------:R-:W-:Y:S02]  /*02e0*/  IADD3 R2, PT, PT, -R6, RZ, RZ ;  /* 0x000000ff06027210 */ /* 0x000fe40007ffe1ff */
[----:B------:R-:W-:Y:S02]  /*02f0*/  PLOP3.LUT P0, PT, PT, PT, PT, 0x80, 0x8 ;  /* 0x000000000008781c */ /* 0x000fe40003f0f070 */
[----:B------:R-:W-:-:S13]  /*0300*/  ISETP.GT.AND P1, PT, R2, 0xc, PT ;  /* 0x0000000c0200780c */ /* 0x000fda0003f24270 */
[----:B------:R-:W-:Y:S05]  /*0310*/  @!P1 BRA `(.L_x_1) ;  /* 0x0000000400249947 */ /* 0x000fea0003800000 */
[----:B------:R-:W-:-:S13]  /*0320*/  PLOP3.LUT P0, PT, PT, PT, PT, 0x8, 0x80 ;  /* 0x000000000080781c */ /* 0x000fda0003f0e170 */
.L_x_2:
[----:B------:R-:W0:Y:S02]  /*0330*/  LDC.64 R14, c[0x0][0x380] ;  /* 0x0000e000ff0e7b82 */ /* 0x000e240000000a00 */
[----:B0-----:R-:W-:-:S05]  /*0340*/  IMAD.WIDE.U32 R22, R9, 0x4, R14 ;  /* 0x0000000409167825 */ /* 0x001fca00078e000e */
[----:B------:R0:W2:Y:S01]  /*0350*/  LDG.E R20, desc[UR4][R22.64] ;  /* 0x0000000416147981 */ /* 0x0000a2000c1e1900 */
[----:B------:R-:W-:-:S06]  /*0360*/  IMAD.WIDE.U32 R26, R11, 0x4, R14 ;  /* 0x000000040b1a7825 */ /* 0x000fcc00078e000e */
[----:B------:R-:W3:Y:S01]  /*0370*/  LDG.E R27, desc[UR4][R26.64] ;  /* 0x000000041a1b7981 */ /* 0x000ee2000c1e1900 */
[----:B------:R-:W-:Y:S01]  /*0380*/  IADD3 R9, PT, PT, R0, R9, R0 ;  /* 0x0000000900097210 */ /* 0x000fe20007ffe000 */
[----:B------:R-:W-:-:S03]  /*0390*/  IMAD.WIDE.U32 R16, R21, 0x4, R14 ;  /* 0x0000000415107825 */ /* 0x000fc600078e000e */
[C---:B------:R-:W-:Y:S01]  /*03a0*/  IADD3 R3, PT, PT, R0.reuse, R9, R0 ;  /* 0x0000000900037210 */ /* 0x040fe20007ffe000 */
[--C-:B------:R-:W-:Y:S01]  /*03b0*/  IMAD.WIDE.U32 R8, R19, 0x4, R14.reuse ;  /* 0x0000000413087825 */ /* 0x100fe200078e000e */
[----:B------:R-:W4:Y:S01]  /*03c0*/  LDG.E R2, desc[UR4][R16.64] ;  /* 0x0000000410027981 */ /* 0x000f22000c1e1900 */
[C---:B------:R-:W-:Y:S02]  /*03d0*/  LEA R11, R0.reuse, R11, 0x2 ;  /* 0x0000000b000b7211 */ /* 0x040fe400078e10ff */
[--C-:B------:R-:W-:Y:S02]  /*03e0*/  IMAD.WIDE.U32 R24, R3, 0x4, R14.reuse ;  /* 0x0000000403187825 */ /* 0x100fe400078e000e */
[----:B------:R1:W5:Y:S01]  /*03f0*/  LDG.E R8, desc[UR4][R8.64] ;  /* 0x0000000408087981 */ /* 0x000362000c1e1900 */
[C---:B------:R-:W-:Y:S01]  /*0400*/  LEA R21, R0.reuse, R21, 0x2 ;  /* 0x0000001500157211 */ /* 0x040fe200078e10ff */
[----:B------:R-:W-:Y:S02]  /*0410*/  IMAD.WIDE.U32 R28, R11, 0x4, R14 ;  /* 0x000000040b1c7825 */ /* 0x000fe400078e000e */
[----:B------:R-:W5:Y:S01]  /*0420*/  LDG.E R4, desc[UR4][R24.64] ;  /* 0x0000000418047981 */ /* 0x000f62000c1e1900 */
[----:B------:R-:W-:-:S02]  /*0430*/  IADD3 R10, PT, PT, R0, R3, R0 ;  /* 0x00000003000a7210 */ /* 0x000fc40007ffe000 */
[C---:B0-----:R-:W-:Y:S01]  /*0440*/  LEA R23, R0.reuse, R19, 0x2 ;  /* 0x0000001300177211 */ /* 0x041fe200078e10ff */
[----:B------:R-:W-:Y:S01]  /*0450*/  IMAD.WIDE.U32 R18, R21, 0x4, R14 ;  /* 0x0000000415127825 */ /* 0x000fe200078e000e */
[C---:B------:R-:W-:Y:S01]  /*0460*/  LEA R3, R0.reuse, R11, 0x2 ;  /* 0x0000000b00037211 */ /* 0x040fe200078e10ff */
[----:B------:R0:W5:Y:S01]  /*0470*/  LDG.E R26, desc[UR4][R28.64] ;  /* 0x000000041c1a7981 */ /* 0x000162000c1e1900 */
[C---:B-1----:R-:W-:Y:S01]  /*0480*/  IADD3 R9, PT, PT, R0.reuse, R10, R0 ;  /* 0x0000000a00097210 */ /* 0x042fe20007ffe000 */
[--C-:B------:R-:W-:Y:S02]  /*0490*/  IMAD.WIDE.U32 R16, R23, 0x4, R14.reuse ;  /* 0x0000000417107825 */ /* 0x100fe400078e000e */
[----:B------:R1:W5:Y:S02]  /*04a0*/  LDG.E R25, desc[UR4][R18.64] ;  /* 0x0000000412197981 */ /* 0x000364000c1e1900 */
[----:B------:R-:W-:Y:S02]  /*04b0*/  IMAD.WIDE.U32 R10, R3, 0x4, R14 ;  /* 0x00000004030a7825 */ /* 0x000fe400078e000e */
[----:B------:R1:W5:Y:S01]  /*04c0*/  LDG.E R24, desc[UR4][R16.64] ;  /* 0x0000000410187981 */ /* 0x000362000c1e1900 */
[----:B0-----:R-:W-:-:S03]  /*04d0*/  LEA R29, R0, R21, 0x2 ;  /* 0x00000015001d7211 */ /* 0x001fc600078e10ff */
[----:B------:R-:W5:Y:S01]  /*04e0*/  LDG.E R10, desc[UR4][R10.64] ;  /* 0x000000040a0a7981 */ /* 0x000f62000c1e1900 */
[----:B-1----:R-:W-:Y:S01]  /*04f0*/  IMAD.WIDE.U32 R18, R9, 0x4, R14 ;  /* 0x0000000409127825 */ /* 0x002fe200078e000e */
[----:B------:R-:W-:-:S03]  /*0500*/  LEA R23, R0, R23, 0x2 ;  /* 0x0000001700177211 */ /* 0x000fc600078e10ff */
[----:B------:R-:W-:Y:S01]  /*0510*/  IMAD.WIDE.U32 R16, R29, 0x4, R14 ;  /* 0x000000041d107825 */ /* 0x000fe200078e000e */
[----:B------:R0:W5:Y:S01]  /*0520*/  LDG.E R11, desc[UR4][R18.64] ;  /* 0x00000004120b7981 */ /* 0x000162000c1e1900 */
[C---:B------:R-:W-:Y:S02]  /*0530*/  LEA R3, R0.reuse, R3, 0x2 ;  /* 0x0000000300037211 */ /* 0x040fe400078e10ff */
[----:B------:R-:W-:Y:S01]  /*0540*/  LEA R29, R0, R29, 0x2 ;  /* 0x0000001d001d7211 */ /* 0x000fe200078e10ff */
[----:B--2---:R-:W-:Y:S01]  /*0550*/  FADD R22, R20, R7 ;  /* 0x0000000714167221 */ /* 0x004fe20000000000 */
[C---:B------:R-:W-:Y:S01]  /*0560*/  IADD3 R7, PT, PT, R0.reuse, R9, R0 ;  /* 0x0000000900077210 */ /* 0x040fe20007ffe000 */
[----:B------:R-:W-:Y:S01]  /*0570*/  IMAD.WIDE.U32 R20, R23, 0x4, R14 ;  /* 0x0000000417147825 */ /* 0x000fe200078e000e */
[----:B------:R1:W2:Y:S02]  /*0580*/  LDG.E R9, desc[UR4][R16.64] ;  /* 0x0000000410097981 */ /* 0x0002a4000c1e1900 */
[----:B------:R-:W-:-:S03]  /*0590*/  IADD3 R7, PT, PT, R0, R7, R0 ;  /* 0x0000000700077210 */ /* 0x000fc60007ffe000 */
[----:B------:R-:W2:Y:S02]  /*05a0*/  LDG.E R20, desc[UR4][R20.64] ;  /* 0x0000000414147981 */ /* 0x000ea4000c1e1900 */
[----:B0-----:R-:W-:-:S04]  /*05b0*/  IMAD.WIDE.U32 R18, R7, 0x4, R14 ;  /* 0x0000000407127825 */ /* 0x001fc800078e000e */
[----:B---3--:R-:W-:Y:S01]  /*05c0*/  FADD R27, R22, R27 ;  /* 0x0000001b161b7221 */ /* 0x008fe20000000000 */
[--C-:B-1----:R-:W-:Y:S01]  /*05d0*/  IMAD.WIDE.U32 R16, R3, 0x4, R14.reuse ;  /* 0x0000000403107825 */ /* 0x102fe200078e000e */
[----:B------:R0:W3:Y:S04]  /*05e0*/  LDG.E R18, desc[UR4][R18.64] ;  /* 0x0000000412127981 */ /* 0x0000e8000c1e1900 */
[----:B------:R-:W3:Y:S01]  /*05f0*/  LDG.E R28, desc[UR4][R16.64] ;  /* 0x00000004101c7981 */ /* 0x000ee2000c1e1900 */
[----:B0-----:R-:W-:Y:S01]  /*0600*/  LEA R19, R0, R23, 0x2 ;  /* 0x0000001700137211 */ /* 0x001fe200078e10ff */
[----:B------:R-:W-:-:S04]  /*0610*/  IMAD.WIDE.U32 R22, R29, 0x4, R14 ;  /* 0x000000041d167825 */ /* 0x000fc800078e000e */
[----:B------:R-:W-:Y:S02]  /*0620*/  IMAD.WIDE.U32 R14, R19, 0x4, R14 ;  /* 0x00000004130e7825 */ /* 0x000fe400078e000e */
[----:B------:R-:W3:Y:S04]  /*0630*/  LDG.E R22, desc[UR4][R22.64] ;  /* 0x0000000416167981 */ /* 0x000ee8000c1e1900 */
[----:B------:R-:W3:Y:S01]  /*0640*/  LDG.E R14, desc[UR4][R14.64] ;  /* 0x000000040e0e7981 */ /* 0x000ee2000c1e1900 */
[----:B----4-:R-:W-:-:S04]  /*0650*/  FADD R27, R27, R2 ;  /* 0x000000021b1b7221 */ /* 0x010fc80000000000 */
[----:B-----5:R-:W-:-:S04]  /*0660*/  FADD R27, R27, R8 ;  /* 0x000000081b1b7221 */ /* 0x020fc80000000000 */
[----:B------:R-:W-:-:S04]  /*0670*/  FADD R27, R27, R4 ;  /* 0x000000041b1b7221 */ /* 0x000fc80000000000 */
[----:B------:R-:W-:-:S04]  /*0680*/  FADD R26, R27, R26 ;  /* 0x0000001a1b1a7221 */ /* 0x000fc80000000000 */
[----:B------:R-:W-:-:S04]  /*0690*/  FADD R25, R26, R25 ;  /* 0x000000191a197221 */ /* 0x000fc80000000000 */
[----:B------:R-:W-:-:S04]  /*06a0*/  FADD R24, R25, R24 ;  /* 0x0000001819187221 */ /* 0x000fc80000000000 */
[----:B------:R-:W-:-:S04]  /*06b0*/  FADD R11, R24, R11 ;  /* 0x0000000b180b7221 */ /* 0x000fc80000000000 */
[----:B------:R-:W-:Y:S01]  /*06c0*/  FADD R10, R11, R10 ;  /* 0x0000000a0b0a7221 */ /* 0x000fe20000000000 */
[----:B------:R-:W-:-:S04]  /*06d0*/  IADD3 R6, PT, PT, R6, 0x10, RZ ;  /* 0x0000001006067810 */ /* 0x000fc80007ffe0ff */
[----:B------:R-:W-:Y:S02]  /*06e0*/  ISETP.GE.AND P1, PT, R6, -0xc, PT ;  /* 0xfffffff40600780c */ /* 0x000fe40003f26270 */
[C---:B------:R-:W-:Y:S02]  /*06f0*/  LEA R21, R0.reuse, R29, 0x2 ;  /* 0x0000001d00157211 */ /* 0x040fe400078e10ff */
[----:B------:R-:W-:Y:S01]  /*0700*/  LEA R19, R0, R19, 0x2 ;  /* 0x0000001300137211 */ /* 0x000fe200078e10ff */
[----:B--2---:R-:W-:-:S04]  /*0710*/  FADD R9, R10, R9 ;  /* 0x000000090a097221 */ /* 0x004fc80000000000 */
[----:B------:R-:W-:-:S04]  /*0720*/  FADD R9, R9, R20 ;  /* 0x0000001409097221 */ /* 0x000fc80000000000 */
[----:B---3--:R-:W-:-:S04]  /*0730*/  FADD R9, R9, R18 ;  /* 0x0000001209097221 */ /* 0x008fc80000000000 */
[----:B------:R-:W-:-:S04]  /*0740*/  FADD R9, R9, R28 ;  /* 0x0000001c09097221 */ /* 0x000fc80000000000 */
[----:B------:R-:W-:Y:S01]  /*0750*/  FADD R11, R9, R22 ;  /* 0x00000016090b7221 */ /* 0x000fe20000000000 */
[----:B------:R-:W-:-:S03]  /*0760*/  IADD3 R9, PT, PT, R0, R7, R0 ;  /* 0x0000000700097210 */ /* 0x000fc60007ffe000 */
[----:B------:R-:W-:Y:S01]  /*0770*/  FADD R7, R11, R14 ;  /* 0x0000000e0b077221 */ /* 0x000fe20000000000 */
[C---:B------:R-:W-:Y:S02]  /*0780*/  LEA R11, R0.reuse, R3, 0x2 ;  /* 0x00000003000b7211 */ /* 0x040fe400078e10ff */
[----:B------:R-:W-:Y:S01]  /*0790*/  IADD3 R9, PT, PT, R0, R9, R0 ;  /* 0x0000000900097210 */ /* 0x000fe20007ffe000 */
[----:B------:R-:W-:Y:S06]  /*07a0*/  @!P1 BRA `(.L_x_2) ;  /* 0xfffffff800e09947 */ /* 0x000fec000383ffff */
.L_x_1:
[----:B------:R-:W-:-:S04]  /*07b0*/  IADD3 R2, PT, PT, -R6, RZ, RZ ;  /* 0x000000ff06027210 */ /* 0x000fc80007ffe1ff */
[----:B------:R-:W-:-:S13]  /*07c0*/  ISETP.GT.AND P1, PT, R2, 0x4, PT ;  /* 0x000000040200780c */ /* 0x000fda0003f24270 */
[----:B------:R-:W-:Y:S05]  /*07d0*/  @!P1 BRA `(.L_x_3) ;  /* 0x0000000000949947 */ /* 0x000fea0003800000 */
[----:B------:R-:W0:Y:S01]  /*07e0*/  LDC.64 R2, c[0x0][0x380] ;  /* 0x0000e000ff027b82 */ /* 0x000e220000000a00 */
[----:B------:R-:W-:-:S04]  /*07f0*/  IADD3 R23, PT, PT, R0, R9, R0 ;  /* 0x0000000900177210 */ /* 0x000fc80007ffe000 */
[C---:B------:R-:W-:Y:S02]  /*0800*/  IADD3 R23, PT, PT, R0.reuse, R23, R0 ;  /* 0x0000001700177210 */ /* 0x040fe40007ffe000 */
[----:B------:R-:W-:Y:S01]  /*0810*/  LEA R25, R0, R11, 0x2 ;  /* 0x0000000b00197211 */ /* 0x000fe200078e10ff */
[----:B0-----:R-:W-:-:S04]  /*0820*/  IMAD.WIDE.U32 R14, R9, 0x4, R2 ;  /* 0x00000004090e7825 */ /* 0x001fc800078e0002 */
[--C-:B------:R-:W-:Y:S01]  /*0830*/  IMAD.WIDE.U32 R26, R11, 0x4, R2.reuse ;  /* 0x000000040b1a7825 */ /* 0x100fe200078e0002 */
[----:B------:R0:W2:Y:S03]  /*0840*/  LDG.E R4, desc[UR4][R14.64] ;  /* 0x000000040e047981 */ /* 0x0000a6000c1e1900 */
[--C-:B------:R-:W-:Y:S01]  /*0850*/  IMAD.WIDE.U32 R16, R21, 0x4, R2.reuse ;  /* 0x0000000415107825 */ /* 0x100fe200078e0002 */
[----:B------:R-:W3:Y:S03]  /*0860*/  LDG.E R20, desc[UR4][R26.64] ;  /* 0x000000041a147981 */ /* 0x000ee6000c1e1900 */
[--C-:B------:R-:W-:Y:S02]  /*0870*/  IMAD.WIDE.U32 R8, R19, 0x4, R2.reuse ;  /* 0x0000000413087825 */ /* 0x100fe400078e0002 */
[----:B------:R-:W4:Y:S02]  /*0880*/  LDG.E R16, desc[UR4][R16.64] ;  /* 0x0000000410107981 */ /* 0x000f24000c1e1900 */
[--C-:B------:R-:W-:Y:S01]  /*0890*/  IMAD.WIDE.U32 R10, R23, 0x4, R2.reuse ;  /* 0x00000004170a7825 */ /* 0x100fe200078e0002 */
[C---:B------:R-:W-:Y:S01]  /*08a0*/  LEA R21, R0.reuse, R21, 0x2 ;  /* 0x0000001500157211 */ /* 0x040fe200078e10ff */
[----:B------:R1:W5:Y:S02]  /*08b0*/  LDG.E R8, desc[UR4][R8.64] ;  /* 0x0000000408087981 */ /* 0x000364000c1e1900 */
[--C-:B0-----:R-:W-:Y:S01]  /*08c0*/  IMAD.WIDE.U32 R14, R25, 0x4, R2.reuse ;  /* 0x00000004190e7825 */ /* 0x101fe200078e0002 */
[----:B------:R-:W-:Y:S01]  /*08d0*/  LEA R29, R0, R19, 0x2 ;  /* 0x00000013001d7211 */ /* 0x000fe200078e10ff */
[----:B------:R0:W5:Y:S02]  /*08e0*/  LDG.E R10, desc[UR4][R10.64] ;  /* 0x000000040a0a7981 */ /* 0x000164000c1e1900 */
[----:B------:R-:W-:-:S02]  /*08f0*/  IMAD.WIDE.U32 R18, R21, 0x4, R2 ;  /* 0x0000000415127825 */ /* 0x000fc400078e0002 */
[----:B------:R-:W5:Y:S02]  /*0900*/  LDG.E R14, desc[UR4][R14.64] ;  /* 0x000000040e0e7981 */ /* 0x000f64000c1e1900 */
[----:B------:R-:W-:Y:S02]  /*0910*/  IMAD.WIDE.U32 R2, R29, 0x4, R2 ;  /* 0x000000041d027825 */ /* 0x000fe400078e0002 */
[----:B------:R0:W5:Y:S04]  /*0920*/  LDG.E R18, desc[UR4][R18.64] ;  /* 0x0000000412127981 */ /* 0x000168000c1e1900 */
[----:B------:R-:W5:Y:S01]  /*0930*/  LDG.E R2, desc[UR4][R2.64] ;  /* 0x0000000402027981 */ /* 0x000f62000c1e1900 */
[----:B-1----:R-:W-:Y:S02]  /*0940*/  IADD3 R9, PT, PT, R0, R23, R0 ;  /* 0x0000001700097210 */ /* 0x002fe40007ffe000 */
[----:B------:R-:W-:-:S02]  /*0950*/  PLOP3.LUT P0, PT, PT, PT, PT, 0x8, 0x80 ;  /* 0x000000000080781c */ /* 0x000fc40003f0e170 */
[----:B------:R-:W-:Y:S02]  /*0960*/  IADD3 R6, PT, PT, R6, 0x8, RZ ;  /* 0x0000000806067810 */ /* 0x000fe40007ffe0ff */
[C---:B0-----:R-:W-:Y:S02]  /*0970*/  LEA R11, R0.reuse, R25, 0x2 ;  /* 0x00000019000b7211 */ /* 0x041fe400078e10ff */
[C---:B------:R-:W-:Y:S02]  /*0980*/  LEA R21, R0.reuse, R21, 0x2 ;  /* 0x0000001500157211 */ /* 0x040fe400078e10ff */
[C---:B------:R-:W-:Y:S02]  /*0990*/  LEA R19, R0.reuse, R29, 0x2 ;  /* 0x0000001d00137211 */ /* 0x040fe400078e10ff */
[----:B------:R-:W-:Y:S01]  /*09a0*/  IADD3 R9, PT, PT, R0, R9, R0 ;  /* 0x0000000900097210 */ /* 0x000fe20007ffe000 */
[----:B--2---:R-:W-:-:S04]  /*09b0*/  FADD R7, R7, R4 ;  /* 0x0000000407077221 */ /* 0x004fc80000000000 */
[----:B---3--:R-:W-:-:S04]  /*09c0*/  FADD R7, R7, R20 ;  /* 0x0000001407077221 */ /* 0x008fc80000000000 */
[----:B----4-:R-:W-:-:S04]  /*09d0*/  FADD R7, R7, R16 ;  /* 0x0000001007077221 */ /* 0x010fc80000000000 */
[----:B-----5:R-:W-:-:S04]  /*09e0*/  FADD R7, R7, R8 ;  /* 0x0000000807077221 */ /* 0x020fc80000000000 */
[----:B------:R-:W-:-:S04]  /*09f0*/  FADD R7, R7, R10 ;  /* 0x0000000a07077221 */ /* 0x000fc80000000000 */
[----:B------:R-:W-:-:S04]  /*0a00*/  FADD R7, R7, R14 ;  /* 0x0000000e07077221 */ /* 0x000fc80000000000 */
[----:B------:R-:W-:-:S04]  /*0a10*/  FADD R7, R7, R18 ;  /* 0x0000001207077221 */ /* 0x000fc80000000000 */
[----:B------:R-:W-:-:S07]  /*0a20*/  FADD R7, R7, R2 ;  /* 0x0000000207077221 */ /* 0x000fce0000000000 */
.L_x_3:
[----:B------:R-:W-:-:S13]  /*0a30*/  ISETP.NE.OR P0, PT, R6, RZ, P0 ;  /* 0x000000ff0600720c */ /* 0x000fda0000705670 */
[----:B------:R-:W-:Y:S05]  /*0a40*/  @!P0 BRA `(.L_x_4) ;  /* 0x0000000000508947 */ /* 0x000fea0003800000 */
.L_x_0:
[----:B------:R-:W-:-:S04]  /*0a50*/  IMAD.WIDE.U32 R2, R9, 0x4, R12 ;  /* 0x0000000409027825 */ /* 0x000fc800078e000c */
[--C-:B------:R-:W-:Y:S02]  /*0a60*/  IMAD.WIDE.U32 R14, R11, 0x4, R12.reuse ;  /* 0x000000040b0e7825 */ /* 0x100fe400078e000c */
[----:B------:R-:W2:Y:S02]  /*0a70*/  LDG.E R2, desc[UR4][R2.64] ;  /* 0x0000000402027981 */ /* 0x000ea4000c1e1900 */
[--C-:B------:R-:W-:Y:S02]  /*0a80*/  IMAD.WIDE.U32 R16, R21, 0x4, R12.reuse ;  /* 0x0000000415107825 */ /* 0x100fe400078e000c */
[----:B------:R-:W3:Y:S02]  /*0a90*/  LDG.E R14, desc[UR4][R14.64] ;  /* 0x000000040e0e7981 */ /* 0x000ee4000c1e1900 */
[----:B------:R-:W-:Y:S02]  /*0aa0*/  IMAD.WIDE.U32 R22, R19, 0x4, R12 ;  /* 0x0000000413167825 */ /* 0x000fe400078e000c */
[----:B------:R-:W4:Y:S04]  /*0ab0*/  LDG.E R16, desc[UR4][R16.64] ;  /* 0x0000000410107981 */ /* 0x000f28000c1e1900 */
[----:B------:R-:W5:Y:S01]  /*0ac0*/  LDG.E R22, desc[UR4][R22.64] ;  /* 0x0000000416167981 */ /* 0x000f62000c1e1900 */
[----:B------:R-:W-:-:S02]  /*0ad0*/  IADD3 R6, PT, PT, R6, 0x4, RZ ;  /* 0x0000000406067810 */ /* 0x000fc40007ffe0ff */
[--C-:B------:R-:W-:Y:S02]  /*0ae0*/  IADD3 R9, PT, PT, R0, R9, R0.reuse ;  /* 0x0000000900097210 */ /* 0x100fe40007ffe000 */
[----:B------:R-:W-:Y:S02]  /*0af0*/  ISETP.NE.AND P0, PT, R6, RZ, PT ;  /* 0x000000ff0600720c */ /* 0x000fe40003f05270 */
[C---:B------:R-:W-:Y:S02]  /*0b00*/  IADD3 R9, PT, PT, R0.reuse, R9, R0 ;  /* 0x0000000900097210 */ /* 0x040fe40007ffe000 */
[C---:B------:R-:W-:Y:S02]  /*0b10*/  LEA R11, R0.reuse, R11, 0x2 ;  /* 0x0000000b000b7211 */ /* 0x040fe400078e10ff */
[C---:B------:R-:W-:Y:S02]  /*0b20*/  LEA R21, R0.reuse, R21, 0x2 ;  /* 0x0000001500157211 */ /* 0x040fe400078e10ff */
[----:B------:R-:W-:Y:S01]  /*0b30*/  LEA R19, R0, R19, 0x2 ;  /* 0x0000001300137211 */ /* 0x000fe200078e10ff */
[----:B--2---:R-:W-:-:S04]  /*0b40*/  FADD R7, R2, R7 ;  /* 0x0000000702077221 */ /* 0x004fc80000000000 */
[----:B---3--:R-:W-:-:S04]  /*0b50*/  FADD R7, R7, R14 ;  /* 0x0000000e07077221 */ /* 0x008fc80000000000 */
[----:B----4-:R-:W-:-:S04]  /*0b60*/  FADD R7, R7, R16 ;  /* 0x0000001007077221 */ /* 0x010fc80000000000 */
[----:B-----5:R-:W-:Y:S01]  /*0b70*/  FADD R7, R7, R22 ;  /* 0x0000001607077221 */ /* 0x020fe20000000000 */
[----:B------:R-:W-:Y:S06]  /*0b80*/  @P0 BRA `(.L_x_0) ;  /* 0xfffffffc00b00947 */ /* 0x000fec000383ffff */
.L_x_4:
[----:B------:R-:W-:Y:S01]  /*0b90*/  HFMA2 R3, -RZ, RZ, 3.7421875, 0 ;  /* 0x437c0000ff037431 */ /* 0x000fe200000001ff */
[----:B------:R-:W-:Y:S01]  /*0ba0*/  MOV R12, 0x3f005dcc ;  /* 0x3f005dcc000c7802 */ /* 0x000fe20000000f00 */
[----:B------:R-:W-:Y:S01]  /*0bb0*/  HFMA2 R6, -RZ, RZ, 1.7490234375, 4.40234375 ;  /* 0x3eff4467ff067431 */ /* 0x000fe200000001ff */
[----:B------:R-:W-:Y:S01]  /*0bc0*/  MOV R11, 0x3e800000 ;  /* 0x3e800000000b7802 */ /* 0x000fe20000000f00 */
[----:B------:R-:W-:Y:S01]  /*0bd0*/  HFMA2 R4, -RZ, RZ, 0.487060546875, -0.0625 ;  /* 0x37cbac00ff047431 */ /* 0x000fe200000001ff */
[----:B------:R-:W-:Y:S01]  /*0be0*/  MOV R17, 0x3d5c5150 ;  /* 0x3d5c515000117802 */ /* 0x000fe20000000f00 */
[----:B------:R-:W-:Y:S01]  /*0bf0*/  HFMA2 R15, -RZ, RZ, 1.1513671875, 2166 ;  /* 0x3c9b683bff0f7431 */ /* 0x000fe200000001ff */
[----:B------:R-:W-:Y:S01]  /*0c00*/  ISETP.NE.AND P0, PT, R5, RZ, PT ;  /* 0x000000ff0500720c */ /* 0x000fe20003f05270 */
[----:B------:R-:W-:Y:S01]  /*0c10*/  FFMA.RM R12, R3, R12, 12582913 ;  /* 0x4b400001030c7423 */ /* 0x000fe2000000400c */
[----:B------:R-:W-:-:S03]  /*0c20*/  FFMA.RM R6, R6, R3, 12582913 ;  /* 0x4b40000106067423 */ /* 0x000fc60000004003 */
[C---:B------:R-:W-:Y:S01]  /*0c30*/  FADD R2, R12.reuse, -12583039 ;  /* 0xcb40007f0c027421 */ /* 0x040fe20000000000 */
[----:B------:R-:W-:-:S03]  /*0c40*/  SHF.L.U32 R12, R12, 0x17, RZ ;  /* 0x000000170c0c7819 */ /* 0x000fc600000006ff */
[C---:B------:R-:W-:Y:S01]  /*0c50*/  FFMA R3, R11.reuse, 1.4426950216293334961, -R2 ;  /* 0x3fb8aa3b0b037823 */ /* 0x040fe20000000802 */
[C---:B------:R-:W-:Y:S01]  /*0c60*/  FADD R2, R6.reuse, -12583039 ;  /* 0xcb40007f06027421 */ /* 0x040fe20000000000 */
[----:B------:R-:W-:Y:S02]  /*0c70*/  SHF.L.U32 R6, R6, 0x17, RZ ;  /* 0x0000001706067819 */ /* 0x000fe400000006ff */
[C---:B------:R-:W-:Y:S01]  /*0c80*/  FFMA R13, R11.reuse, 1.925963033500011079e-08, R3 ;  /* 0x32a570600b0d7823 */ /* 0x040fe20000000003 */
[----:B------:R-:W-:-:S04]  /*0c90*/  FFMA R2, -R11, 1.4426950216293334961, -R2 ;  /* 0x3fb8aa3b0b027823 */ /* 0x000fc80000000902 */
[----:B------:R-:W-:Y:S01]  /*0ca0*/  FFMA R8, -R11, 1.925963033500011079e-08, R2 ;  /* 0x32a570600b087823 */ /* 0x000fe20000000102 */
[----:B------:R-:W0:Y:S01]  /*0cb0*/  MUFU.EX2 R13, R13 ;  /* 0x0000000d000d7308 */ /* 0x000e220000000800 */
[----:B------:R-:W-:Y:S01]  /*0cc0*/  FFMA R2, R4, R17, -0.0013887860113754868507 ;  /* 0xbab607ed04027423 */ /* 0x000fe20000000011 */
[----:B------:R-:W-:-:S03]  /*0cd0*/  FFMA R4, R15, R4, -0.0013887860113754868507 ;  /* 0xbab607ed0f047423 */ /* 0x000fc60000000004 */
[----:B------:R-:W-:Y:S01]  /*0ce0*/  FFMA R10, R2, R17, 0.041666727513074874878 ;  /* 0x3d2aaabb020a7423 */ /* 0x000fe20000000011 */
[----:B------:R-:W-:Y:S01]  /*0cf0*/  FFMA R4, R4, R15, 0.041666727513074874878 ;  /* 0x3d2aaabb04047423 */ /* 0x000fe2000000000f */
[----:B------:R-:W1:Y:S01]  /*0d00*/  LDC.64 R2, c[0x0][0x380] ;  /* 0x0000e000ff027b82 */ /* 0x000e620000000a00 */
[----:B------:R-:W2:Y:S01]  /*0d10*/  MUFU.EX2 R11, R8 ;  /* 0x00000008000b7308 */ /* 0x000ea20000000800 */
[----:B------:R-:W-:Y:S01]  /*0d20*/  FFMA R10, R10, R17, -0.4999999701976776123 ;  /* 0xbeffffff0a0a7423 */ /* 0x000fe20000000011 */
[----:B------:R-:W-:-:S03]  /*0d30*/  FFMA R4, R4, R15, -0.4999999701976776123 ;  /* 0xbeffffff04047423 */ /* 0x000fc6000000000f */
[----:B------:R-:W-:Y:S01]  /*0d40*/  FFMA R10, R10, R17, 1 ;  /* 0x3f8000000a0a7423 */ /* 0x000fe20000000011 */
[----:B------:R-:W-:Y:S01]  /*0d50*/  FFMA R4, R4, R15, 1 ;  /* 0x3f80000004047423 */ /* 0x000fe2000000000f */
[----:B0-----:R-:W-:Y:S02]  /*0d60*/  FMUL R12, R12, R13 ;  /* 0x0000000d0c0c7220 */ /* 0x001fe40000400000 */
[----:B------:R-:W-:-:S04]  /*0d70*/  FMUL R13, R10, R10 ;  /* 0x0000000a0a0d7220 */ /* 0x000fc80000400000 */
[----:B------:R-:W-:Y:S01]  /*0d80*/  FMUL R13, R12, R13 ;  /* 0x0000000d0c0d7220 */ /* 0x000fe20000400000 */
[----:B--2---:R-:W-:Y:S01]  /*0d90*/  FMUL R6, R6, R11 ;  /* 0x0000000b06067220 */ /* 0x004fe20000400000 */
[----:B------:R-:W-:-:S04]  /*0da0*/  FMUL R11, R4, R4 ;  /* 0x00000004040b7220 */ /* 0x000fc80000400000 */
[----:B------:R-:W-:Y:S01]  /*0db0*/  FFMA R12, R6, R11, -R13 ;  /* 0x0000000b060c7223 */ /* 0x000fe2000000080d */
[----:B------:R-:W-:Y:S06]  /*0dc0*/  @!P0 BRA `(.L_x_5) ;  /* 0x0000000000248947 */ /* 0x000fec0003800000 */
[----:B------:R-:W0:Y:S01]  /*0dd0*/  LDC.64 R10, c[0x0][0x380] ;  /* 0x0000e000ff0a7b82 */ /* 0x000e220000000a00 */
[----:B------:R-:W-:Y:S01]  /*0de0*/  IADD3 R6, PT, PT, -R5, RZ, RZ ;  /* 0x000000ff05067210 */ /* 0x000fe20007ffe1ff */
[----:B0-----:R-:W-:-:S07]  /*0df0*/  IMAD.WIDE.U32 R4, R9, 0x4, R10 ;  /* 0x0000000409047825 */ /* 0x001fce00078e000a */
.L_x_6:
[----:B------:R0:W2:Y:S01]  /*0e00*/  LDG.E R8, desc[UR4][R4.64] ;  /* 0x0000000404087981 */ /* 0x0000a2000c1e1900 */
[----:B------:R-:W-:-:S04]  /*0e10*/  IADD3 R6, PT, PT, R6, 0x1, RZ ;  /* 0x0000000106067810 */ /* 0x000fc80007ffe0ff */
[----:B------:R-:W-:Y:S01]  /*0e20*/  ISETP.NE.AND P0, PT, R6, RZ, PT ;  /* 0x000000ff0600720c */ /* 0x000fe20003f05270 */
[----:B0-----:R-:W-:-:S04]  /*0e30*/  IMAD.WIDE.U32 R4, R0, 0x4, R4 ;  /* 0x0000000400047825 */ /* 0x001fc800078e0004 */
[----:B--2---:R-:W-:-:S08]  /*0e40*/  FADD R7, R8, R7 ;  /* 0x0000000708077221 */ /* 0x004fd00000000000 */
[----:B------:R-:W-:Y:S05]  /*0e50*/  @P0 BRA `(.L_x_6) ;  /* 0xfffffffc00e80947 */ /* 0x000fea000383ffff */
.L_x_5:
[----:B------:R-:W-:-:S05]  /*0e60*/  FADD R7, R12, R7 ;  /* 0x000000070c077221 */ /* 0x000fca0000000000 */
[----:B-1----:R-:W-:Y:S01]  /*0e70*/  STG.E desc[UR4][R2.64], R7 ;  /* 0x0000000702007986 */ /* 0x002fe2000c101904 */
[----:B------:R-:W-:Y:S05]  /*0e80*/  EXIT ;  /* 0x000000000000794d */ /* 0x000fea0003800000 */
.L_x_7:
[----:B------:R-:W-:-:S00]  /*0e90*/  BRA `(.L_x_7) ;  /* 0xfffffffc00fc7947 */ /* 0x000fc0000383ffff */
[----:B------:R-:W-:-:S00]  /*0ea0*/  NOP ;  /* 0x0000000000007918 */ /* 0x000fc00000000000 */
        /* <DEDUP_REMOVED lines=13> */
.L_x_54:


//--------------------- .text._Z9reductionPf      --------------------------
	.section	.text._Z9reductionPf,"ax",@progbits
	.align	128
        .global         _Z9reductionPf
        .type           _Z9reductionPf,@function
        .size           _Z9reductionPf,(.L_x_55 - _Z9reductionPf)
        .other          _Z9reductionPf,@"STO_CUDA_ENTRY STV_DEFAULT"
_Z9reductionPf:
.text._Z9reductionPf:
[----:B------:R-:W-:Y:S01]  /*0000*/  LDC R1, c[0x0][0x37c] ;  /* 0x0000df00ff017b82 */ /* 0x000fe20000000800 */
[----:B------:R-:W0:Y:S01]  /*0010*/  LDCU UR6, c[0x0][0x360] ;  /* 0x00006c00ff0677ac */ /* 0x000e220008000800 */
[----:B------:R-:W1:Y:S01]  /*0020*/  S2R R9, SR_TID.X ;  /* 0x0000000000097919 */ /* 0x000e620000002100 */
[----:B------:R-:W2:Y:S01]  /*0030*/  LDCU.64 UR4, c[0x0][0x358] ;  /* 0x00006b00ff0477ac */ /* 0x000ea20008000a00 */
[----:B------:R-:W3:Y:S01]  /*0040*/  S2R R11, SR_CTAID.X ;  /* 0x00000000000b7919 */ /* 0x000ee20000002500 */
[----:B0-----:R-:W-:-:S09]  /*0050*/  UISETP.GE.U32.AND UP0, UPT, UR6, 0x2, UPT ;  /* 0x000000020600788c */ /* 0x001fd2000bf06070 */
[----:B--2---:R-:W-:Y:S05]  /*0060*/  BRA.U !UP0, `(.L_x_8) ;  /* 0x00000001084c7547 */ /* 0x004fea000b800000 */
[----:B------:R-:W0:Y:S01]  /*0070*/  LDC.64 R2, c[0x0][0x380] ;  /* 0x0000e000ff027b82 */ /* 0x000e220000000a00 */
[----:B------:R-:W-:-:S04]  /*0080*/  IMAD.U32 R0, RZ, RZ, UR6 ;  /* 0x00000006ff007e24 */ /* 0x000fc8000f8e00ff */
[----:B-1-3--:R-:W-:-:S04]  /*0090*/  IMAD R5, R0, R11, R9 ;  /* 0x0000000b00057224 */ /* 0x00afc800078e0209 */
[----:B0-----:R-:W-:-:S07]  /*00a0*/  IMAD.WIDE R4, R5, 0x4, R2 ;  /* 0x0000000405047825 */ /* 0x001fce00078e0202 */
.L_x_11:
[----:B------:R-:W-:Y:S01]  /*00b0*/  SHF.R.U32.HI R6, RZ, 0x1, R0 ;  /* 0x00000001ff067819 */ /* 0x000fe20000011600 */
[----:B------:R-:W-:Y:S03]  /*00c0*/  BSSY.RECONVERGENT B0, `(.L_x_9) ;  /* 0x0000009000007945 */ /* 0x000fe60003800200 */
[----:B------:R-:W-:-:S13]  /*00d0*/  ISETP.GE.U32.AND P0, PT, R9, R6, PT ;  /* 0x000000060900720c */ /* 0x000fda0003f06070 */
[----:B0-----:R-:W-:Y:S05]  /*00e0*/  @P0 BRA `(.L_x_10) ;  /* 0x0000000000180947 */ /* 0x001fea0003800000 */
[----:B------:R-:W-:Y:S01]  /*00f0*/  LEA R2, P0, R6, R4, 0x2 ;  /* 0x0000000406027211 */ /* 0x000fe200078010ff */
[----:B------:R-:W2:Y:S03]  /*0100*/  LDG.E R7, desc[UR4][R4.64] ;  /* 0x0000000404077981 */ /* 0x000ea6000c1e1900 */
[----:B------:R-:W-:-:S05]  /*0110*/  IADD3.X R3, PT, PT, RZ, R5, RZ, P0, !PT ;  /* 0x00000005ff037210 */ /* 0x000fca00007fe4ff */
[----:B------:R-:W2:Y:S02]  /*0120*/  LDG.E R2, desc[UR4][R2.64] ;  /* 0x0000000402027981 */ /* 0x000ea4000c1e1900 */
[----:B--2---:R-:W-:-:S05]  /*0130*/  FADD R7, R2, R7 ;  /* 0x0000000702077221 */ /* 0x004fca0000000000 */
[----:B------:R0:W-:Y:S02]  /*0140*/  STG.E desc[UR4][R4.64], R7 ;  /* 0x0000000704007986 */ /* 0x0001e4000c101904 */
.L_x_10:
[----:B------:R-:W-:Y:S05]  /*0150*/  BSYNC.RECONVERGENT B0 ;  /* 0x0000000000007941 */ /* 0x000fea0003800200 */
.L_x_9:
[----:B------:R-:W-:Y:S01]  /*0160*/  BAR.SYNC.DEFER_BLOCKING 0x0 ;  /* 0x0000000000007b1d */ /* 0x000fe20000010000 */
[----:B------:R-:W-:Y:S01]  /*0170*/  ISETP.GT.U32.AND P0, PT, R0, 0x3, PT ;  /* 0x000000030000780c */ /* 0x000fe20003f04070 */
[----:B------:R-:W-:-:S12]  /*0180*/  IMAD.MOV.U32 R0, RZ, RZ, R6 ;  /* 0x000000ffff007224 */ /* 0x000fd800078e0006 */
[----:B------:R-:W-:Y:S05]  /*0190*/  @P0 BRA `(.L_x_11) ;  /* 0xfffffffc00c40947 */ /* 0x000fea000383ffff */
.L_x_8:
[----:B-1----:R-:W-:-:S13]  /*01a0*/  ISETP.NE.AND P0, PT, R9, RZ, PT ;  /* 0x000000ff0900720c */ /* 0x002fda0003f05270 */
[----:B------:R-:W-:Y:S05]  /*01b0*/  @P0 EXIT ;  /* 0x000000000000094d */ /* 0x000fea0003800000 */
[----:B------:R-:W1:Y:S08]  /*01c0*/  LDC.64 R2, c[0x0][0x380] ;  /* 0x0000e000ff027b82 */ /* 0x000e700000000a00 */
[----:B0-----:R-:W3:Y:S01]  /*01d0*/  LDC.64 R4, c[0x0][0x380] ;  /* 0x0000e000ff047b82 */ /* 0x001ee20000000a00 */
[----:B-1----:R-:W2:Y:S01]  /*01e0*/  LDG.E R3, desc[UR4][R2.64] ;  /* 0x0000000402037981 */ /* 0x002ea2000c1e1900 */
[----:B---3--:R-:W-:-:S05]  /*01f0*/  IMAD.WIDE.U32 R4, R11, 0x4, R4 ;  /* 0x000000040b047825 */ /* 0x008fca00078e0004 */
[----:B--2---:R-:W-:Y:S01]  /*0200*/  STG.E desc[UR4][R4.64], R3 ;  /* 0x0000000304007986 */ /* 0x004fe2000c101904 */
[----:B------:R-:W-:Y:S05]  /*0210*/  EXIT ;  /* 0x000000000000794d */ /* 0x000fea0003800000 */
.L_x_12:
        /* <DEDUP_REMOVED lines=14> */
.L_x_55:


//--------------------- .text._Z16integrate_blocksPf --------------------------
	.section	.text._Z16integrate_blocksPf,"ax",@progbits
	.align	128
        .global         _Z16integrate_blocksPf
        .type           _Z16integrate_blocksPf,@function
        .size           _Z16integrate_blocksPf,(.L_x_53 - _Z16integrate_blocksPf)
        .other          _Z16integrate_blocksPf,@"STO_CUDA_ENTRY STV_DEFAULT"
_Z16integrate_blocksPf:
.text._Z16integrate_blocksPf:
[----:B------:R-:W0:Y:S01]  /*0000*/  LDC R1, c[0x0][0x37c] ;  /* 0x0000df00ff017b82 */ /* 0x000e220000000800 */
[----:B------:R-:W1:Y:S01]  /*0010*/  S2R R10, SR_TID.X ;  /* 0x00000000000a7919 */ /* 0x000e620000002100 */
[----:B------:R-:W2:Y:S01]  /*0020*/  LDCU UR4, c[0x0][0x360] ;  /* 0x00006c00ff0477ac */ /* 0x000ea20008000800 */
[----:B------:R-:W-:Y:S02]  /*0030*/  HFMA2 R3, -RZ, RZ, 0.34375, 0 ;  /* 0x35800000ff037431 */ /* 0x000fe400000001ff */
[----:B------:R-:W-:Y:S01]  /*0040*/  IMAD.MOV.U32 R4, RZ, RZ, 0x2 ;  /* 0x00000002ff047424 */ /* 0x000fe200078e00ff */
[----:B------:R-:W1:Y:S01]  /*0050*/  S2R R5, SR_CTAID.X ;  /* 0x0000000000057919 */ /* 0x000e620000002500 */
[----:B------:R-:W-:Y:S01]  /*0060*/  UMOV UR5, 0x3fc00000 ;  /* 0x3fc0000000057882 */ /* 0x000fe20000000000 */
[----:B------:R-:W-:Y:S01]  /*0070*/  BSSY.RECONVERGENT B2, `(.L_x_13) ;  /* 0x000001a000027945 */ /* 0x000fe20003800200 */
[----:B------:R-:W-:Y:S02]  /*0080*/  MOV R6, UR5 ;  /* 0x0000000500067c02 */ /* 0x000fe40008000f00 */
[----:B0-----:R-:W-:-:S02]  /*0090*/  IADD3 R1, PT, PT, R1, -0x20, RZ ;  /* 0xffffffe001017810 */ /* 0x001fc40007ffe0ff */
[----:B--2---:R-:W-:Y:S01]  /*00a0*/  MOV R11, UR4 ;  /* 0x00000004000b7c02 */ /* 0x004fe20008000f00 */
[----:B-1----:R-:W-:-:S05]  /*00b0*/  IMAD R2, R5, UR4, R10 ;  /* 0x0000000405027c24 */ /* 0x002fca000f8e020a */
[----:B------:R-:W-:Y:S02]  /*00c0*/  I2FP.F32.S32 R12, R2 ;  /* 0x00000002000c7245 */ /* 0x000fe40000201400 */
[----:B------:R-:W-:-:S03]  /*00d0*/  LOP3.LUT R2, R2, 0x1, RZ, 0xc0, !PT ;  /* 0x0000000102027812 */ /* 0x000fc600078ec0ff */
[----:B------:R-:W-:Y:S01]  /*00e0*/  FFMA R12, R12, R3, -4 ;  /* 0xc08000000c0c7423 */ /* 0x000fe20000000003 */
[----:B------:R-:W-:Y:S02]  /*00f0*/  MOV R3, 0x3f800000 ;  /* 0x3f80000000037802 */ /* 0x000fe40000000f00 */
[----:B------:R-:W-:Y:S01]  /*0100*/  ISETP.NE.U32.AND P1, PT, R2, 0x1, PT ;  /* 0x000000010200780c */ /* 0x000fe20003f25070 */
[----:B------:R-:W-:-:S04]  /*0110*/  FADD R0, R12, 3.2999999523162841797 ;  /* 0x405333330c007421 */ /* 0x000fc80000000000 */
[----:B------:R-:W-:-:S04]  /*0120*/  FMUL R0, R0, R0 ;  /* 0x0000000000007220 */ /* 0x000fc80000400000 */
[----:B------:R-:W-:-:S04]  /*0130*/  FFMA R3, R0, 50, R3 ;  /* 0x4248000000037823 */ /* 0x000fc80000000003 */
[----:B------:R-:W0:Y:S08]  /*0140*/  MUFU.RCP R0, R3 ;  /* 0x0000000300007308 */ /* 0x000e300000001000 */
[----:B------:R-:W1:Y:S01]  /*0150*/  FCHK P0, R6, R3 ;  /* 0x0000000306007302 */ /* 0x000e620000000000 */
[----:B0-----:R-:W-:-:S04]  /*0160*/  FFMA R7, -R3, R0, 1 ;  /* 0x3f80000003077423 */ /* 0x001fc80000000100 */
[----:B------:R-:W-:-:S04]  /*0170*/  FFMA R0, R0, R7, R0 ;  /* 0x0000000700007223 */ /* 0x000fc80000000000 */
[----:B------:R-:W-:-:S04]  /*0180*/  FFMA R7, R0, 1.5, RZ ;  /* 0x3fc0000000077823 */ /* 0x000fc800000000ff */
[----:B------:R-:W-:-:S04]  /*0190*/  FFMA R2, -R3, R7, 1.5 ;  /* 0x3fc0000003027423 */ /* 0x000fc80000000107 */
[----:B------:R-:W-:Y:S01]  /*01a0*/  FFMA R2, R0, R2, R7 ;  /* 0x0000000200027223 */ /* 0x000fe20000000007 */
[----:B------:R-:W-:Y:S01]  /*01b0*/  SEL R7, R4, 0x4, !P1 ;  /* 0x0000000404077807 */ /* 0x000fe20004800000 */
[----:B-1----:R-:W-:Y:S06]  /*01c0*/  @!P0 BRA `(.L_x_14) ;  /* 0x0000000000108947 */ /* 0x002fec0003800000 */
[----:B------:R-:W-:Y:S02]  /*01d0*/  MOV R0, 0x3fc00000 ;  /* 0x3fc0000000007802 */ /* 0x000fe40000000f00 */
[----:B------:R-:W-:-:S07]  /*01e0*/  MOV R2, 0x200 ;  /* 0x0000020000027802 */ /* 0x000fce0000000f00 */
[----:B------:R-:W-:Y:S05]  /*01f0*/  CALL.REL.NOINC `($__internal_0_$__cuda_sm3x_div_rn_noftz_f32_slowpath) ;  /* 0x00000014006c7944 */ /* 0x000fea0003c00000 */
[----:B------:R-:W-:-:S07]  /*0200*/  MOV R2, R6 ;  /* 0x0000000600027202 */ /* 0x000fce0000000f00 */
.L_x_14:
[----:B------:R-:W-:Y:S05]  /*0210*/  BSYNC.RECONVERGENT B2 ;  /* 0x0000000000027941 */ /* 0x000fea0003800200 */
.L_x_13:
[----:B------:R-:W-:Y:S01]  /*0220*/  FADD R0, R12, 2.5999999046325683594 ;  /* 0x402666660c007421 */ /* 0x000fe20000000000 */
[----:B------:R-:W-:Y:S01]  /*0230*/  IMAD.MOV.U32 R3, RZ, RZ, 0x3f800000 ;  /* 0x3f800000ff037424 */ /* 0x000fe200078e00ff */
[----:B------:R-:W-:Y:S01]  /*0240*/  UMOV UR4, 0x3fc00000 ;  /* 0x3fc0000000047882 */ /* 0x000fe20000000000 */
[----:B------:R-:W-:Y:S01]  /*0250*/  FADD R2, R2, 0.5 ;  /* 0x3f00000002027421 */ /* 0x000fe20000000000 */
[----:B------:R-:W-:Y:S01]  /*0260*/  FMUL R0, R0, R0 ;  /* 0x0000000000007220 */ /* 0x000fe20000400000 */
[----:B------:R-:W-:Y:S01]  /*0270*/  MOV R8, UR4 ;  /* 0x0000000400087c02 */ /* 0x000fe20008000f00 */
[----:B------:R-:W-:Y:S01]  /*0280*/  BSSY.RECONVERGENT B2, `(.L_x_15) ;  /* 0x000000e000027945 */ /* 0x000fe20003800200 */
[----:B------:R-:W-:Y:S01]  /*0290*/  FADD R4, RZ, R2 ;  /* 0x00000002ff047221 */ /* 0x000fe20000000000 */
        /* <DEDUP_REMOVED lines=8> */
[----:B-1----:R-:W-:Y:S06]  /*0320*/  @!P0 BRA `(.L_x_16) ;  /* 0x00000000000c8947 */ /* 0x002fec0003800000 */
[----:B------:R-:W-:Y:S01]  /*0330*/  HFMA2 R0, -RZ, RZ, 1.9375, 0 ;  /* 0x3fc00000ff007431 */ /* 0x000fe200000001ff */
[----:B------:R-:W-:-:S07]  /*0340*/  MOV R2, 0x360 ;  /* 0x0000036000027802 */ /* 0x000fce0000000f00 */
[----:B------:R-:W-:Y:S05]  /*0350*/  CALL.REL.NOINC `($__internal_0_$__cuda_sm3x_div_rn_noftz_f32_slowpath) ;  /* 0x0000001400147944 */ /* 0x000fea0003c00000 */
.L_x_16:
[----:B------:R-:W-:Y:S05]  /*0360*/  BSYNC.RECONVERGENT B2 ;  /* 0x0000000000027941 */ /* 0x000fea0003800200 */
.L_x_15:
[----:B------:R-:W-:Y:S01]  /*0370*/  FADD R0, R12, 1.8999999761581420898 ;  /* 0x3ff333330c007421 */ /* 0x000fe20000000000 */
[----:B------:R-:W-:Y:S01]  /*0380*/  MOV R3, 0x3f800000 ;  /* 0x3f80000000037802 */ /* 0x000fe20000000f00 */
[----:B------:R-:W-:Y:S01]  /*0390*/  UMOV UR4, 0x3fc00000 ;  /* 0x3fc0000000047882 */ /* 0x000fe20000000000 */
[----:B------:R-:W-:Y:S01]  /*03a0*/  BSSY.RECONVERGENT B2, `(.L_x_17) ;  /* 0x0000012000027945 */ /* 0x000fe20003800200 */
[----:B------:R-:W-:Y:S01]  /*03b0*/  FMUL R0, R0, R0 ;  /* 0x0000000000007220 */ /* 0x000fe20000400000 */
[----:B------:R-:W-:-:S03]  /*03c0*/  IMAD.U32 R13, RZ, RZ, UR4 ;  /* 0x00000004ff0d7e24 */ /* 0x000fc6000f8e00ff */
[----:B------:R-:W-:-:S04]  /*03d0*/  FFMA R2, R0, 50, R3 ;  /* 0x4248000000027823 */ /* 0x000fc80000000003 */
[----:B------:R-:W0:Y:S08]  /*03e0*/  MUFU.RCP R3, R2 ;  /* 0x0000000200037308 */ /* 0x000e300000001000 */
[----:B------:R-:W1:Y:S01]  /*03f0*/  FCHK P0, R13, R2 ;  /* 0x000000020d007302 */ /* 0x000e620000000000 */
[----:B0-----:R-:W-:-:S04]  /*0400*/  FFMA R0, -R2, R3, 1 ;  /* 0x3f80000002007423 */ /* 0x001fc80000000103 */
[----:B------:R-:W-:Y:S01]  /*0410*/  FFMA R0, R3, R0, R3 ;  /* 0x0000000003007223 */ /* 0x000fe20000000003 */
[----:B------:R-:W-:-:S03]  /*0420*/  FADD R3, R6, 0.5 ;  /* 0x3f00000006037421 */ /* 0x000fc60000000000 */
[----:B------:R-:W-:Y:S01]  /*0430*/  FFMA R9, R0, 1.5, RZ ;  /* 0x3fc0000000097823 */ /* 0x000fe200000000ff */
[----:B------:R-:W-:-:S03]  /*0440*/  FADD R4, R4, R3 ;  /* 0x0000000304047221 */ /* 0x000fc60000000000 */
[----:B------:R-:W-:-:S04]  /*0450*/  FFMA R6, -R2, R9, 1.5 ;  /* 0x3fc0000002067423 */ /* 0x000fc80000000109 */
[----:B------:R-:W-:Y:S01]  /*0460*/  FFMA R6, R0, R6, R9 ;  /* 0x0000000600067223 */ /* 0x000fe20000000009 */
[----:B-1----:R-:W-:Y:S06]  /*0470*/  @!P0 BRA `(.L_x_18) ;  /* 0x0000000000108947 */ /* 0x002fec0003800000 */
[----:B------:R-:W-:Y:S01]  /*0480*/  HFMA2 R0, -RZ, RZ, 1.9375, 0 ;  /* 0x3fc00000ff007431 */ /* 0x000fe200000001ff */
[----:B------:R-:W-:Y:S02]  /*0490*/  MOV R3, R2 ;  /* 0x0000000200037202 */ /* 0x000fe40000000f00 */
[----:B------:R-:W-:-:S07]  /*04a0*/  MOV R2, 0x4c0 ;  /* 0x000004c000027802 */ /* 0x000fce0000000f00 */
[----:B------:R-:W-:Y:S05]  /*04b0*/  CALL.REL.NOINC `($__internal_0_$__cuda_sm3x_div_rn_noftz_f32_slowpath) ;  /* 0x0000001000bc7944 */ /* 0x000fea0003c00000 */
.L_x_18:
[----:B------:R-:W-:Y:S05]  /*04c0*/  BSYNC.RECONVERGENT B2 ;  /* 0x0000000000027941 */ /* 0x000fea0003800200 */
.L_x_17:
[----:B------:R-:W-:Y:S01]  /*04d0*/  FADD R0, R12, 1.2000000476837158203 ;  /* 0x3f99999a0c007421 */ /* 0x000fe20000000000 */
        /* <DEDUP_REMOVED lines=20> */
.L_x_20:
[----:B------:R-:W-:Y:S05]  /*0620*/  BSYNC.RECONVERGENT B2 ;  /* 0x0000000000027941 */ /* 0x000fea0003800200 */
.L_x_19:
[----:B------:R-:W-:Y:S01]  /*0630*/  FADD R0, R12, 0.5 ;  /* 0x3f0000000c007421 */ /* 0x000fe20000000000 */
        /* <DEDUP_REMOVED lines=20> */
.L_x_22:
[----:B------:R-:W-:Y:S05]  /*0780*/  BSYNC.RECONVERGENT B2 ;  /* 0x0000000000027941 */ /* 0x000fea0003800200 */
.L_x_21:
[----:B------:R-:W-:Y:S01]  /*0790*/  FADD R0, R12, -0.20000004768371582031 ;  /* 0xbe4cccd00c007421 */ /* 0x000fe20000000000 */
[----:B------:R-:W-:Y:S01]  /*07a0*/  MOV R3, 0x3f800000 ;  /* 0x3f80000000037802 */ /* 0x000fe20000000f00 */
[----:B------:R-:W-:Y:S01]  /*07b0*/  UMOV UR4, 0x3fc00000 ;  /* 0x3fc0000000047882 */ /* 0x000fe20000000000 */
[----:B------:R-:W-:Y:S01]  /*07c0*/  BSSY.RECONVERGENT B2, `(.L_x_23) ;  /* 0x0000012000027945 */ /* 0x000fe20003800200 */
[----:B------:R-:W-:Y:S01]  /*07d0*/  FMUL R0, R0, R0 ;  /* 0x0000000000007220 */ /* 0x000fe20000400000 */
[----:B------:R-:W-:-:S03]  /*07e0*/  MOV R13, UR4 ;  /* 0x00000004000d7c02 */ /* 0x000fc60008000f00 */
        /* <DEDUP_REMOVED lines=11> */
[----:B------:R-:W-:Y:S02]  /*08a0*/  HFMA2 R0, -RZ, RZ, 1.9375, 0 ;  /* 0x3fc00000ff007431 */ /* 0x000fe400000001ff */
[----:B------:R-:W-:Y:S01]  /*08b0*/  IMAD.MOV.U32 R3, RZ, RZ, R2 ;  /* 0x000000ffff037224 */ /* 0x000fe200078e0002 */
[----:B------:R-:W-:-:S07]  /*08c0*/  MOV R2, 0x8e0 ;  /* 0x000008e000027802 */ /* 0x000fce0000000f00 */
[----:B------:R-:W-:Y:S05]  /*08d0*/  CALL.REL.NOINC `($__internal_0_$__cuda_sm3x_div_rn_noftz_f32_slowpath) ;  /* 0x0000000c00b47944 */ /* 0x000fea0003c00000 */
.L_x_24:
[----:B------:R-:W-:Y:S05]  /*08e0*/  BSYNC.RECONVERGENT B2 ;  /* 0x0000000000027941 */ /* 0x000fea0003800200 */
.L_x_23:
[----:B------:R-:W-:Y:S01]  /*08f0*/  FADD R0, R12, -0.89999985694885253906 ;  /* 0xbf6666640c007421 */ /* 0x000fe20000000000 */
        /* <DEDUP_REMOVED lines=16> */
[----:B------:R-:W-:Y:S01]  /*0a00*/  MOV R3, R2 ;  /* 0x0000000200037202 */ /* 0x000fe20000000f00 */
[----:B------:R-:W-:Y:S01]  /*0a10*/  IMAD.MOV.U32 R0, RZ, RZ, 0x3fc00000 ;  /* 0x3fc00000ff007424 */ /* 0x000fe200078e00ff */
[----:B------:R-:W-:-:S07]  /*0a20*/  MOV R2, 0xa40 ;  /* 0x00000a4000027802 */ /* 0x000fce0000000f00 */
[----:B------:R-:W-:Y:S05]  /*0a30*/  CALL.REL.NOINC `($__internal_0_$__cuda_sm3x_div_rn_noftz_f32_slowpath) ;  /* 0x0000000c005c7944 */ /* 0x000fea0003c00000 */
.L_x_26:
[----:B------:R-:W-:Y:S05]  /*0a40*/  BSYNC.RECONVERGENT B2 ;  /* 0x0000000000027941 */ /* 0x000fea0003800200 */
.L_x_25:
[----:B------:R-:W-:Y:S02]  /*0a50*/  HFMA2 R3, -RZ, RZ, 1.875, 0 ;  /* 0x3f800000ff037431 */ /* 0x000fe400000001ff */
[----:B------:R-:W-:Y:S01]  /*0a60*/  FADD R0, R12, -1.6000001430511474609 ;  /* 0xbfccccce0c007421 */ /* 0x000fe20000000000 */
[----:B------:R-:W-:Y:S01]  /*0a70*/  UMOV UR4, 0x3fc00000 ;  /* 0x3fc0000000047882 */ /* 0x000fe20000000000 */
[----:B------:R-:W-:Y:S01]  /*0a80*/  BSSY.RECONVERGENT B2, `(.L_x_27) ;  /* 0x0000012000027945 */ /* 0x000fe20003800200 */
[----:B------:R-:W-:Y:S01]  /*0a90*/  MOV R13, UR4 ;  /* 0x00000004000d7c02 */ /* 0x000fe20008000f00 */
[----:B------:R-:W-:-:S04]  /*0aa0*/  FMUL R0, R0, R0 ;  /* 0x0000000000007220 */ /* 0x000fc80000400000 */
        /* <DEDUP_REMOVED lines=11> */
[----:B------:R-:W-:Y:S02]  /*0b60*/  MOV R3, R2 ;  /* 0x0000000200037202 */ /* 0x000fe40000000f00 */
[----:B------:R-:W-:Y:S02]  /*0b70*/  MOV R0, 0x3fc00000 ;  /* 0x3fc0000000007802 */ /* 0x000fe40000000f00 */
[----:B------:R-:W-:-:S07]  /*0b80*/  MOV R2, 0xba0 ;  /* 0x00000ba000027802 */ /* 0x000fce0000000f00 */
[----:B------:R-:W-:Y:S05]  /*0b90*/  CALL.REL.NOINC `($__internal_0_$__cuda_sm3x_div_rn_noftz_f32_slowpath) ;  /* 0x0000000c00047944 */ /* 0x000fea0003c00000 */
.L_x_28:
[----:B------:R-:W-:Y:S05]  /*0ba0*/  BSYNC.RECONVERGENT B2 ;  /* 0x0000000000027941 */ /* 0x000fea0003800200 */
.L_x_27:
[----:B------:R-:W-:Y:S01]  /*0bb0*/  FADD R0, R12, -2.2999999523162841797 ;  /* 0xc01333330c007421 */ /* 0x000fe20000000000 */
[----:B------:R-:W-:Y:S01]  /*0bc0*/  IMAD.MOV.U32 R3, RZ, RZ, 0x3f800000 ;  /* 0x3f800000ff037424 */ /* 0x000fe200078e00ff */
        /* <DEDUP_REMOVED lines=19> */
.L_x_30:
[----:B------:R-:W-:Y:S05]  /*0d00*/  BSYNC.RECONVERGENT B2 ;  /* 0x0000000000027941 */ /* 0x000fea0003800200 */
.L_x_29:
[----:B------:R-:W-:Y:S01]  /*0d10*/  FADD R0, R12, -2.9999997615814208984 ;  /* 0xc03fffff0c007421 */ /* 0x000fe20000000000 */
        /* <DEDUP_REMOVED lines=20> */
[----:B------:R-:W-:-:S07]  /*0e60*/  MOV R0, R6 ;  /* 0x0000000600007202 */ /* 0x000fce0000000f00 */
.L_x_32:
[----:B------:R-:W-:Y:S05]  /*0e70*/  BSYNC.RECONVERGENT B2 ;  /* 0x0000000000027941 */ /* 0x000fea0003800200 */
.L_x_31:
[----:B------:R-:W-:Y:S02]  /*0e80*/  HFMA2 R9, -RZ, RZ, 1.44921875, -19.203125 ;  /* 0x3dcccccdff097431 */ /* 0x000fe400000001ff */
[----:B------:R-:W-:Y:S01]  /*0e90*/  FADD R3, R0, 0.5 ;  /* 0x3f00000000037421 */ /* 0x000fe20000000000 */
[----:B------:R-:W-:Y:S01]  /*0ea0*/  IMAD.MOV.U32 R2, RZ, RZ, 0x3f800000 ;  /* 0x3f800000ff027424 */ /* 0x000fe200078e00ff */
[----:B------:R-:W-:Y:S02]  /*0eb0*/  BSSY.RECONVERGENT B2, `(.L_x_33) ;  /* 0x000000d000027945 */ /* 0x000fe40003800200 */
[----:B------:R-:W-:-:S04]  /*0ec0*/  FADD R0, R4, R3 ;  /* 0x0000000304007221 */ /* 0x000fc80000000000 */
[----:B------:R-:W0:Y:S01]  /*0ed0*/  FCHK P0, R0, 10 ;  /* 0x4120000000007902 */ /* 0x000e220000000000 */
[----:B------:R-:W-:-:S04]  /*0ee0*/  FFMA R2, R9, -10, R2 ;  /* 0xc120000009027823 */ /* 0x000fc80000000002 */
[----:B------:R-:W-:-:S04]  /*0ef0*/  FFMA R3, R2, R9, 0.10000000149011611938 ;  /* 0x3dcccccd02037423 */ /* 0x000fc80000000009 */
[----:B------:R-:W-:-:S04]  /*0f00*/  FFMA R2, R0, R3, RZ ;  /* 0x0000000300027223 */ /* 0x000fc800000000ff */
[----:B------:R-:W-:-:S04]  /*0f10*/  FFMA R4, R2, -10, R0 ;  /* 0xc120000002047823 */ /* 0x000fc80000000000 */
[----:B------:R-:W-:Y:S01]  /*0f20*/  FFMA R2, R3, R4, R2 ;  /* 0x0000000403027223 */ /* 0x000fe20000000002 */
[----:B0-----:R-:W-:Y:S06]  /*0f30*/  @!P0 BRA `(.L_x_34) ;  /* 0x0000000000108947 */ /* 0x001fec0003800000 */
[----:B------:R-:W-:Y:S02]  /*0f40*/  MOV R3, 0x41200000 ;  /* 0x4120000000037802 */ /* 0x000fe40000000f00 */
[----:B------:R-:W-:-:S07]  /*0f50*/  MOV R2, 0xf70 ;  /* 0x00000f7000027802 */ /* 0x000fce0000000f00 */
[----:B------:R-:W-:Y:S05]  /*0f60*/  CALL.REL.NOINC `($__internal_0_$__cuda_sm3x_div_rn_noftz_f32_slowpath) ;  /* 0x0000000800107944 */ /* 0x000fea0003c00000 */
[----:B------:R-:W-:-:S07]  /*0f70*/  MOV R2, R6 ;  /* 0x0000000600027202 */ /* 0x000fce0000000f00 */
.L_x_34:
[----:B------:R-:W-:Y:S05]  /*0f80*/  BSYNC.RECONVERGENT B2 ;  /* 0x0000000000027941 */ /* 0x000fea0003800200 */
.L_x_33:
[----:B------:R-:W-:Y:S01]  /*0f90*/  FMUL R13, R2, 6.2831854820251464844 ;  /* 0x40c90fdb020d7820 */ /* 0x000fe20000400000 */
[----:B------:R-:W0:Y:S01]  /*0fa0*/  LDCU.64 UR6, c[0x0][0x358] ;  /* 0x00006b00ff0677ac */ /* 0x000e220008000a00 */
[----:B------:R-:W-:Y:S02]  /*0fb0*/  BSSY.RECONVERGENT B0, `(.L_x_35) ;  /* 0x0000041000007945 */ /* 0x000fe40003800200 */
[----:B------:R-:W-:-:S04]  /*0fc0*/  FMUL R13, R12, R13 ;  /* 0x0000000d0c0d7220 */ /* 0x000fc80000400000 */
[C---:B------:R-:W-:Y:S01]  /*0fd0*/  FMUL R0, R13.reuse, 0.63661974668502807617 ;  /* 0x3f22f9830d007820 */ /* 0x040fe20000400000 */
[----:B------:R-:W-:-:S05]  /*0fe0*/  FSETP.GE.AND P0, PT, |R13|, 105615, PT ;  /* 0x47ce47800d00780b */ /* 0x000fca0003f06200 */
[----:B------:R-:W1:Y:S02]  /*0ff0*/  F2I.NTZ R0, R0 ;  /* 0x0000000000007305 */ /* 0x000e640000203100 */
[----:B-1----:R-:W-:-:S05]  /*1000*/  I2FP.F32.S32 R2, R0 ;  /* 0x0000000000027245 */ /* 0x002fca0000201400 */
[----:B------:R-:W-:-:S04]  /*1010*/  FFMA R3, R2, -1.5707962512969970703, R13 ;  /* 0xbfc90fda02037823 */ /* 0x000fc8000000000d */
[----:B------:R-:W-:-:S04]  /*1020*/  FFMA R3, R2, -7.5497894158615963534e-08, R3 ;  /* 0xb3a2216802037823 */ /* 0x000fc80000000003 */
[----:B------:R-:W-:Y:S01]  /*1030*/  FFMA R2, R2, -5.3903029534742383927e-15, R3 ;  /* 0xa7c234c502027823 */ /* 0x000fe20000000003 */
[----:B0-----:R-:W-:Y:S06]  /*1040*/  @!P0 BRA `(.L_x_36) ;  /* 0x0000000000dc8947 */ /* 0x001fec0003800000 */
[----:B------:R-:W-:-:S13]  /*1050*/  FSETP.NEU.AND P0, PT, |R13|, +INF , PT ;  /* 0x7f8000000d00780b */ /* 0x000fda0003f0d200 */
[----:B------:R-:W-:Y:S01]  /*1060*/  @!P0 FMUL R2, RZ, R13 ;  /* 0x0000000dff028220 */ /* 0x000fe20000400000 */
[----:B------:R-:W-:Y:S01]  /*1070*/  @!P0 MOV R0, RZ ;  /* 0x000000ff00008202 */ /* 0x000fe20000000f00 */
[----:B------:R-:W-:Y:S06]  /*1080*/  @!P0 BRA `(.L_x_36) ;  /* 0x0000000000cc8947 */ /* 0x000fec0003800000 */
[----:B------:R-:W-:Y:S01]  /*1090*/  SHF.L.U32 R2, R13, 0x8, RZ ;  /* 0x000000080d027819 */ /* 0x000fe200000006ff */
[----:B------:R-:W-:Y:S01]  /*10a0*/  IMAD.MOV.U32 R6, RZ, RZ, RZ ;  /* 0x000000ffff067224 */ /* 0x000fe200078e00ff */
[----:B------:R-:W-:Y:S01]  /*10b0*/  MOV R0, R1 ;  /* 0x0000000100007202 */ /* 0x000fe20000000f00 */
[----:B------:R-:W0:Y:S01]  /*10c0*/  LDCU.64 UR8, c[0x4][URZ] ;  /* 0x01000000ff0877ac */ /* 0x000e220008000a00 */
[----:B------:R-:W-:Y:S01]  /*10d0*/  LOP3.LUT R17, R2, 0x80000000, RZ, 0xfc, !PT ;  /* 0x8000000002117812 */ /* 0x000fe200078efcff */
[----:B------:R-:W-:Y:S01]  /*10e0*/  UMOV UR5, URZ ;  /* 0x000000ff00057c82 */ /* 0x000fe20008000000 */
[----:B------:R-:W-:-:S05]  /*10f0*/  UMOV UR4, URZ ;  /* 0x000000ff00047c82 */ /* 0x000fca0008000000 */
.L_x_37:
[----:B0-----:R-:W-:Y:S02]  /*1100*/  MOV R8, UR8 ;  /* 0x0000000800087c02 */ /* 0x001fe40008000f00 */
[----:B------:R-:W-:-:S05]  /*1110*/  MOV R9, UR9 ;  /* 0x0000000900097c02 */ /* 0x000fca0008000f00 */
[----:B------:R-:W2:Y:S01]  /*1120*/  LDG.E.CONSTANT R2, desc[UR6][R8.64] ;  /* 0x0000000608027981 */ /* 0x000ea2000c1e9900 */
[----:B------:R-:W-:Y:S02]  /*1130*/  UIADD3 UR8, UP0, UPT, UR8, 0x4, URZ ;  /* 0x0000000408087890 */ /* 0x000fe4000ff1e0ff */
[----:B------:R-:W-:Y:S02]  /*1140*/  UIADD3 UR4, UPT, UPT, UR4, 0x1, URZ ;  /* 0x0000000104047890 */ /* 0x000fe4000fffe0ff */
[----:B------:R-:W-:Y:S02]  /*1150*/  UIADD3.X UR9, UPT, UPT, URZ, UR9, URZ, UP0, !UPT ;  /* 0x00000009ff097290 */ /* 0x000fe400087fe4ff */
[----:B------:R-:W-:Y:S01]  /*1160*/  UISETP.NE.AND UP0, UPT, UR4, 0x6, UPT ;  /* 0x000000060400788c */ /* 0x000fe2000bf05270 */
[----:B--2---:R-:W-:-:S03]  /*1170*/  IMAD.WIDE.U32 R2, R2, R17, RZ ;  /* 0x0000001102027225 */ /* 0x004fc600078e00ff */
[----:B------:R-:W-:-:S04]  /*1180*/  IADD3 R15, P0, PT, R2, R6, RZ ;  /* 0x00000006020f7210 */ /* 0x000fc80007f1e0ff */
[----:B------:R-:W-:Y:S01]  /*1190*/  IADD3.X R6, PT, PT, R3, UR5, RZ, P0, !PT ;  /* 0x0000000503067c10 */ /* 0x000fe200087fe4ff */
[----:B------:R0:W-:Y:S02]  /*11a0*/  STL [R0], R15 ;  /* 0x0000000f00007387 */ /* 0x0001e40000100800 */
[----:B0-----:R-:W-:Y:S01]  /*11b0*/  IADD3 R0, PT, PT, R0, 0x4, RZ ;  /* 0x0000000400007810 */ /* 0x001fe20007ffe0ff */
[----:B------:R-:W-:Y:S06]  /*11c0*/  BRA.U UP0, `(.L_x_37) ;  /* 0xfffffffd00cc7547 */ /* 0x000fec000b83ffff */
[----:B------:R-:W-:Y:S01]  /*11d0*/  SHF.R.U32.HI R4, RZ, 0x17, R13 ;  /* 0x00000017ff047819 */ /* 0x000fe2000001160d */
[----:B------:R0:W-:Y:S03]  /*11e0*/  STL [R1+0x18], R6 ;  /* 0x0000180601007387 */ /* 0x0001e60000100800 */
[C---:B------:R-:W-:Y:S02]  /*11f0*/  LOP3.LUT R0, R4.reuse, 0xe0, RZ, 0xc0, !PT ;  /* 0x000000e004007812 */ /* 0x040fe400078ec0ff */
[----:B------:R-:W-:-:S03]  /*1200*/  LOP3.LUT P0, RZ, R4, 0x1f, RZ, 0xc0, !PT ;  /* 0x0000001f04ff7812 */ /* 0x000fc6000780c0ff */
[----:B------:R-:W-:-:S05]  /*1210*/  VIADD R0, R0, 0xffffff80 ;  /* 0xffffff8000007836 */ /* 0x000fca0000000000 */
[----:B------:R-:W-:-:S05]  /*1220*/  SHF.R.U32.HI R0, RZ, 0x5, R0 ;  /* 0x00000005ff007819 */ /* 0x000fca0000011600 */
[----:B------:R-:W-:-:S05]  /*1230*/  IMAD R14, R0, -0x4, R1 ;  /* 0xfffffffc000e7824 */ /* 0x000fca00078e0201 */
[----:B------:R-:W2:Y:S04]  /*1240*/  LDL R0, [R14+0x18] ;  /* 0x000018000e007983 */ /* 0x000ea80000100800 */
[----:B------:R-:W2:Y:S04]  /*1250*/  LDL R3, [R14+0x14] ;  /* 0x000014000e037983 */ /* 0x000ea80000100800 */
[----:B------:R-:W3:Y:S01]  /*1260*/  @P0 LDL R2, [R14+0x10] ;  /* 0x000010000e020983 */ /* 0x000ee20000100800 */
[----:B------:R-:W-:Y:S01]  /*1270*/  LOP3.LUT R4, R4, 0x1f, RZ, 0xc0, !PT ;  /* 0x0000001f04047812 */ /* 0x000fe200078ec0ff */
[----:B------:R-:W-:Y:S01]  /*1280*/  UMOV UR4, 0x54442d19 ;  /* 0x54442d1900047882 */ /* 0x000fe20000000000 */
[----:B------:R-:W-:-:S02]  /*1290*/  UMOV UR5, 0x3bf921fb ;  /* 0x3bf921fb00057882 */ /* 0x000fc40000000000 */
[-C--:B--2---:R-:W-:Y:S02]  /*12a0*/  @P0 SHF.L.W.U32.HI R0, R3, R4.reuse, R0 ;  /* 0x0000000403000219 */ /* 0x084fe40000010e00 */
[----:B---3--:R-:W-:Y:S02]  /*12b0*/  @P0 SHF.L.W.U32.HI R3, R2, R4, R3 ;  /* 0x0000000402030219 */ /* 0x008fe40000010e03 */
[----:B------:R-:W-:Y:S02]  /*12c0*/  ISETP.GE.AND P0, PT, R13, RZ, PT ;  /* 0x000000ff0d00720c */ /* 0x000fe40003f06270 */
[C---:B------:R-:W-:Y:S02]  /*12d0*/  SHF.L.W.U32.HI R2, R3.reuse, 0x2, R0 ;  /* 0x0000000203027819 */ /* 0x040fe40000010e00 */
[----:B------:R-:W-:Y:S02]  /*12e0*/  SHF.L.U32 R3, R3, 0x2, RZ ;  /* 0x0000000203037819 */ /* 0x000fe400000006ff */
[----:B------:R-:W-:-:S02]  /*12f0*/  SHF.R.S32.HI R4, RZ, 0x1f, R2 ;  /* 0x0000001fff047819 */ /* 0x000fc40000011402 */
[----:B------:R-:W-:Y:S02]  /*1300*/  LOP3.LUT R13, R2, R13, RZ, 0x3c, !PT ;  /* 0x0000000d020d7212 */ /* 0x000fe400078e3cff */
[C---:B------:R-:W-:Y:S02]  /*1310*/  LOP3.LUT R8, R4.reuse, R3, RZ, 0x3c, !PT ;  /* 0x0000000304087212 */ /* 0x040fe400078e3cff */
[----:B------:R-:W-:Y:S02]  /*1320*/  LOP3.LUT R9, R4, R2, RZ, 0x3c, !PT ;  /* 0x0000000204097212 */ /* 0x000fe400078e3cff */
[----:B------:R-:W-:Y:S02]  /*1330*/  SHF.R.U32.HI R3, RZ, 0x1e, R0 ;  /* 0x0000001eff037819 */ /* 0x000fe40000011600 */
[----:B------:R-:W-:Y:S02]  /*1340*/  ISETP.GE.AND P1, PT, R13, RZ, PT ;  /* 0x000000ff0d00720c */ /* 0x000fe40003f26270 */
[----:B------:R-:W1:Y:S01]  /*1350*/  I2F.F64.S64 R8, R8 ;  /* 0x0000000800087312 */ /* 0x000e620000301c00 */
[----:B------:R-:W-:-:S04]  /*1360*/  LEA.HI R0, R2, R3, RZ, 0x1 ;  /* 0x0000000302007211 */ /* 0x000fc800078f08ff */
[----:B------:R-:W-:-:S04]  /*1370*/  IADD3 R2, PT, PT, -R0, RZ, RZ ;  /* 0x000000ff00027210 */ /* 0x000fc80007ffe1ff */
[----:B------:R-:W-:Y:S01]  /*1380*/  @!P0 MOV R0, R2 ;  /* 0x0000000200008202 */ /* 0x000fe20000000f00 */
[----:B-1----:R-:W-:-:S10]  /*1390*/  DMUL R14, R8, UR4 ;  /* 0x00000004080e7c28 */ /* 0x002fd40008000000 */
[----:B------:R-:W1:Y:S02]  /*13a0*/  F2F.F32.F64 R14, R14 ;  /* 0x0000000e000e7310 */ /* 0x000e640000301000 */
[----:B01----:R-:W-:-:S07]  /*13b0*/  FSEL R2, -R14, R14, !P1 ;  /* 0x0000000e0e027208 */ /* 0x003fce0004800100 */
.L_x_36:
[----:B------:R-:W-:Y:S05]  /*13c0*/  BSYNC.RECONVERGENT B0 ;  /* 0x0000000000007941 */ /* 0x000fea0003800200 */
.L_x_35:
[----:B------:R-:W-:Y:S02]  /*13d0*/  HFMA2 R3, -RZ, RZ, 0.96630859375, -0.0022525787353515625 ;  /* 0x3bbb989dff037431 */ /* 0x000fe400000001ff */
[----:B------:R-:W-:Y:S01]  /*13e0*/  FMUL R12, R12, -0.0625 ;  /* 0xbd8000000c0c7820 */ /* 0x000fe20000400000 */
[----:B------:R-:W-:Y:S01]  /*13f0*/  IMAD.MOV.U32 R9, RZ, RZ, 0x437c0000 ;  /* 0x437c0000ff097424 */ /* 0x000fe200078e00ff */
[----:B------:R-:W-:Y:S01]  /*1400*/  MOV R6, 0x37cbac00 ;  /* 0x37cbac0000067802 */ /* 0x000fe20000000f00 */
[----:B------:R-:W0:Y:S01]  /*1410*/  S2UR UR5, SR_CgaCtaId ;  /* 0x00000000000579c3 */ /* 0x000e220000008800 */
[C---:B------:R-:W-:Y:S01]  /*1420*/  LOP3.LUT R13, R0.reuse, 0x1, RZ, 0xc0, !PT ;  /* 0x00000001000d7812 */ /* 0x040fe200078ec0ff */
[----:B------:R-:W-:Y:S01]  /*1430*/  UMOV UR4, 0x400 ;  /* 0x0000040000047882 */ /* 0x000fe20000000000 */
[----:B------:R-:W-:Y:S02]  /*1440*/  IADD3 R0, PT, PT, R0, 0x1, RZ ;  /* 0x0000000100007810 */ /* 0x000fe40007ffe0ff */
[----:B------:R-:W-:Y:S01]  /*1450*/  ISETP.NE.U32.AND P0, PT, R13, 0x1, PT ;  /* 0x000000010d00780c */ /* 0x000fe20003f05070 */
[----:B------:R-:W-:Y:S01]  /*1460*/  FFMA.SAT R4, R12, R3, 0.5 ;  /* 0x3f0000000c047423 */ /* 0x000fe20000002003 */
[----:B------:R-:W-:Y:S01]  /*1470*/  FMUL R3, R2, R2 ;  /* 0x0000000202037220 */ /* 0x000fe20000400000 */
[----:B------:R-:W-:-:S02]  /*1480*/  LOP3.LUT P1, RZ, R0, 0x2, RZ, 0xc0, !PT ;  /* 0x0000000200ff7812 */ /* 0x000fc4000782c0ff */
[----:B------:R-:W-:Y:S01]  /*1490*/  FFMA.RM R8, R4, R9, 12582913 ;  /* 0x4b40000104087423 */ /* 0x000fe20000004009 */
[----:B------:R-:W-:Y:S01]  /*14a0*/  FFMA R4, R3, R6, -0.0013887860113754868507 ;  /* 0xbab607ed03047423 */ /* 0x000fe20000000006 */
[----:B------:R-:W-:Y:S01]  /*14b0*/  HFMA2 R6, -RZ, RZ, 1.0078125, -8.98838043212890625e-05 ;  /* 0x3c0885e4ff067431 */ /* 0x000fe200000001ff */
[----:B------:R-:W-:Y:S01]  /*14c0*/  MOV R0, 0x3e2aaaa8 ;  /* 0x3e2aaaa800007802 */ /* 0x000fe20000000f00 */
[C---:B------:R-:W-:Y:S01]  /*14d0*/  FADD R9, R8.reuse, -12583039 ;  /* 0xcb40007f08097421 */ /* 0x040fe20000000000 */
[----:B------:R-:W-:Y:S01]  /*14e0*/  IMAD.SHL.U32 R8, R8, 0x800000, RZ ;  /* 0x0080000008087824 */ /* 0x000fe200078e00ff */
[----:B------:R-:W-:Y:S02]  /*14f0*/  FSEL R4, R4, -0.00019574658654164522886, P0 ;  /* 0xb94d415304047808 */ /* 0x000fe40000000000 */
[----:B------:R-:W-:Y:S01]  /*1500*/  FFMA R9, R12, 1.4426950216293334961, -R9 ;  /* 0x3fb8aa3b0c097823 */ /* 0x000fe20000000809 */
[----:B------:R-:W-:-:S03]  /*1510*/  FSEL R6, R6, 0.041666727513074874878, !P0 ;  /* 0x3d2aaabb06067808 */ /* 0x000fc60004000000 */
[----:B------:R-:W-:Y:S01]  /*1520*/  FFMA R9, R12, 1.925963033500011079e-08, R9 ;  /* 0x32a570600c097823 */ /* 0x000fe20000000009 */
[----:B0-----:R-:W-:Y:S01]  /*1530*/  ULEA UR4, UR5, UR4, 0x18 ;  /* 0x0000000405047291 */ /* 0x001fe2000f8ec0ff */
[----:B------:R-:W-:Y:S01]  /*1540*/  FFMA R4, R3, R4, R6 ;  /* 0x0000000403047223 */ /* 0x000fe20000000006 */
[----:B------:R-:W-:-:S03]  /*1550*/  FSEL R6, -R0, -0.4999999701976776123, !P0 ;  /* 0xbeffffff00067808 */ /* 0x000fc60004000100 */
[----:B------:R-:W0:Y:S01]  /*1560*/  MUFU.EX2 R9, R9 ;  /* 0x0000000900097308 */ /* 0x000e220000000800 */
[----:B------:R-:W-:Y:S02]  /*1570*/  FSEL R0, R2, 1, !P0 ;  /* 0x3f80000002007808 */ /* 0x000fe40004000000 */
[----:B------:R-:W-:Y:S01]  /*1580*/  ISETP.NE.AND P0, PT, R10, RZ, PT ;  /* 0x000000ff0a00720c */ /* 0x000fe20003f05270 */
[C---:B------:R-:W-:Y:S02]  /*1590*/  FFMA R4, R3.reuse, R4, R6 ;  /* 0x0000000403047223 */ /* 0x040fe40000000006 */
[----:B------:R-:W-:-:S04]  /*15a0*/  FFMA R3, R3, R0, RZ ;  /* 0x0000000003037223 */ /* 0x000fc800000000ff */
[----:B------:R-:W-:-:S04]  /*15b0*/  FFMA R0, R3, R4, R0 ;  /* 0x0000000403007223 */ /* 0x000fc80000000000 */
[----:B------:R-:W-:Y:S01]  /*15c0*/  @P1 FADD R0, RZ, -R0 ;  /* 0x80000000ff001221 */ /* 0x000fe20000000000 */
[----:B------:R-:W-:Y:S01]  /*15d0*/  ISETP.GE.U32.AND P1, PT, R11, 0x2, PT ;  /* 0x000000020b00780c */ /* 0x000fe20003f26070 */
[----:B0-----:R-:W-:Y:S02]  /*15e0*/  FMUL R8, R8, R9 ;  /* 0x0000000908087220 */ /* 0x001fe40000400000 */
[----:B------:R-:W-:Y:S01]  /*15f0*/  FMUL R3, R0, R0 ;  /* 0x0000000000037220 */ /* 0x000fe20000400000 */
[----:B------:R-:W-:-:S03]  /*1600*/  I2FP.F32.U32 R0, R7 ;  /* 0x0000000700007245 */ /* 0x000fc60000201000 */
[----:B------:R-:W-:-:S04]  /*1610*/  FMUL R3, R8, R3 ;  /* 0x0000000308037220 */ /* 0x000fc80000400000 */
[----:B------:R-:W-:Y:S01]  /*1620*/  FMUL R0, R3, R0 ;  /* 0x0000000003007220 */ /* 0x000fe20000400000 */
[----:B------:R-:W-:-:S05]  /*1630*/  LEA R3, R10, UR4, 0x2 ;  /* 0x000000040a037c11 */ /* 0x000fca000f8e10ff */
[----:B------:R0:W-:Y:S01]  /*1640*/  STS [R3], R0 ;  /* 0x0000000003007388 */ /* 0x0001e20000000800 */
[----:B------:R-:W-:Y:S06]  /*1650*/  BAR.SYNC.DEFER_BLOCKING 0x0 ;  /* 0x0000000000007b1d */ /* 0x000fec0000010000 */
[----:B------:R-:W-:Y:S05]  /*1660*/  @!P1 BRA `(.L_x_38) ;  /* 0x00000000002c9947 */ /* 0x000fea0003800000 */
.L_x_39:
[----:B------:R-:W-:-:S04]  /*1670*/  SHF.R.U32.HI R4, RZ, 0x1, R11 ;  /* 0x00000001ff047819 */ /* 0x000fc8000001160b */
[----:B------:R-:W-:-:S13]  /*1680*/  ISETP.GE.U32.AND P1, PT, R10, R4, PT ;  /* 0x000000040a00720c */ /* 0x000fda0003f26070 */
[----:B0-----:R-:W-:Y:S01]  /*1690*/  @!P1 LEA R0, R4, R3, 0x2 ;  /* 0x0000000304009211 */ /* 0x001fe200078e10ff */
[----:B------:R-:W-:Y:S05]  /*16a0*/  @!P1 LDS R7, [R3] ;  /* 0x0000000003079984 */ /* 0x000fea0000000800 */
[----:B------:R-:W0:Y:S02]  /*16b0*/  @!P1 LDS R0, [R0] ;  /* 0x0000000000009984 */ /* 0x000e240000000800 */
[----:B0-----:R-:W-:-:S05]  /*16c0*/  @!P1 FADD R2, R0, R7 ;  /* 0x0000000700029221 */ /* 0x001fca0000000000 */
[----:B------:R1:W-:Y:S01]  /*16d0*/  @!P1 STS [R3], R2 ;  /* 0x0000000203009388 */ /* 0x0003e20000000800 */
[----:B------:R-:W-:Y:S01]  /*16e0*/  BAR.SYNC.DEFER_BLOCKING 0x0 ;  /* 0x0000000000007b1d */ /* 0x000fe20000010000 */
[----:B------:R-:W-:Y:S02]  /*16f0*/  ISETP.GT.U32.AND P1, PT, R11, 0x3, PT ;  /* 0x000000030b00780c */ /* 0x000fe40003f24070 */
[----:B------:R-:W-:-:S11]  /*1700*/  MOV R11, R4 ;  /* 0x00000004000b7202 */ /* 0x000fd60000000f00 */
[----:B-1----:R-:W-:Y:S05]  /*1710*/  @P1 BRA `(.L_x_39) ;  /* 0xfffffffc00d41947 */ /* 0x002fea000383ffff */
.L_x_38:
[----:B------:R-:W-:Y:S05]  /*1720*/  @P0 EXIT ;  /* 0x000000000000094d */ /* 0x000fea0003800000 */
[----:B------:R-:W1:Y:S01]  /*1730*/  S2UR UR5, SR_CgaCtaId ;  /* 0x00000000000579c3 */ /* 0x000e620000008800 */
[----:B------:R-:W-:-:S07]  /*1740*/  UMOV UR4, 0x400 ;  /* 0x0000040000047882 */ /* 0x000fce0000000000 */
[----:B0-----:R-:W0:Y:S01]  /*1750*/  LDC.64 R2, c[0x0][0x380] ;  /* 0x0000e000ff027b82 */ /* 0x001e220000000a00 */
[----:B-1----:R-:W-:Y:S01]  /*1760*/  ULEA UR4, UR5, UR4, 0x18 ;  /* 0x0000000405047291 */ /* 0x002fe2000f8ec0ff */
[----:B0-----:R-:W-:-:S08]  /*1770*/  IMAD.WIDE.U32 R2, R5, 0x4, R2 ;  /* 0x0000000405027825 */ /* 0x001fd000078e0002 */
[----:B------:R-:W0:Y:S04]  /*1780*/  LDS R7, [UR4] ;  /* 0x00000004ff077984 */ /* 0x000e280008000800 */
[----:B0-----:R-:W-:Y:S01]  /*1790*/  STG.E desc[UR6][R2.64], R7 ;  /* 0x0000000702007986 */ /* 0x001fe2000c101906 */
[----:B------:R-:W-:Y:S05]  /*17a0*/  EXIT ;  /* 0x000000000000794d */ /* 0x000fea0003800000 */
        .weak           $__internal_0_$__cuda_sm3x_div_rn_noftz_f32_slowpath
        .type           $__internal_0_$__cuda_sm3x_div_rn_noftz_f32_slowpath,@function
        .size           $__internal_0_$__cuda_sm3x_div_rn_noftz_f32_slowpath,(.L_x_53 - $__internal_0_$__cuda_sm3x_div_rn_noftz_f32_slowpath)
$__internal_0_$__cuda_sm3x_div_rn_noftz_f32_slowpath:
[----:B------:R-:W-:Y:S01]  /*17b0*/  SHF.R.U32.HI R6, RZ, 0x17, R3 ;  /* 0x00000017ff067819 */ /* 0x000fe20000011603 */
[----:B------:R-:W-:Y:S01]  /*17c0*/  BSSY.RECONVERGENT B0, `(.L_x_40) ;  /* 0x0000062000007945 */ /* 0x000fe20003800200 */
[----:B------:R-:W-:Y:S02]  /*17d0*/  SHF.R.U32.HI R8, RZ, 0x17, R0 ;  /* 0x00000017ff087819 */ /* 0x000fe40000011600 */
[----:B------:R-:W-:Y:S02]  /*17e0*/  LOP3.LUT R6, R6, 0xff, RZ, 0xc0, !PT ;  /* 0x000000ff06067812 */ /* 0x000fe400078ec0ff */
[----:B------:R-:W-:Y:S02]  /*17f0*/  LOP3.LUT R13, R8, 0xff, RZ, 0xc0, !PT ;  /* 0x000000ff080d7812 */ /* 0x000fe400078ec0ff */
[----:B------:R-:W-:Y:S02]  /*1800*/  IADD3 R14, PT, PT, R6, -0x1, RZ ;  /* 0xffffffff060e7810 */ /* 0x000fe40007ffe0ff */
[----:B------:R-:W-:-:S02]  /*1810*/  IADD3 R9, PT, PT, R13, -0x1, RZ ;  /* 0xffffffff0d097810 */ /* 0x000fc40007ffe0ff */
[----:B------:R-:W-:-:S04]  /*1820*/  ISETP.GT.U32.AND P0, PT, R14, 0xfd, PT ;  /* 0x000000fd0e00780c */ /* 0x000fc80003f04070 */
[----:B------:R-:W-:-:S13]  /*1830*/  ISETP.GT.U32.OR P0, PT, R9, 0xfd, P0 ;  /* 0x000000fd0900780c */ /* 0x000fda0000704470 */
[----:B------:R-:W-:Y:S01]  /*1840*/  @!P0 IMAD.MOV.U32 R8, RZ, RZ, RZ ;  /* 0x000000ffff088224 */ /* 0x000fe200078e00ff */
[----:B------:R-:W-:Y:S06]  /*1850*/  @!P0 BRA `(.L_x_41) ;  /* 0x00000000005c8947 */ /* 0x000fec0003800000 */
[----:B------:R-:W-:Y:S02]  /*1860*/  FSETP.GTU.FTZ.AND P0, PT, |R0|, +INF , PT ;  /* 0x7f8000000000780b */ /* 0x000fe40003f1c200 */
[----:B------:R-:W-:-:S04]  /*1870*/  FSETP.GTU.FTZ.AND P1, PT, |R3|, +INF , PT ;  /* 0x7f8000000300780b */ /* 0x000fc80003f3c200 */
[----:B------:R-:W-:-:S13]  /*1880*/  PLOP3.LUT P0, PT, P0, P1, PT, 0xf8, 0x8f ;  /* 0x00000000008f781c */ /* 0x000fda0000703f70 */
[----:B------:R-:W-:Y:S05]  /*1890*/  @P0 BRA `(.L_x_42) ;  /* 0x00000004004c0947 */ /* 0x000fea0003800000 */
[----:B------:R-:W-:-:S13]  /*18a0*/  LOP3.LUT P0, RZ, R3, 0x7fffffff, R0, 0xc8, !PT ;  /* 0x7fffffff03ff7812 */ /* 0x000fda000780c800 */
[----:B------:R-:W-:Y:S05]  /*18b0*/  @!P0 BRA `(.L_x_43) ;  /* 0x00000004003c8947 */ /* 0x000fea0003800000 */
[C---:B------:R-:W-:Y:S02]  /*18c0*/  FSETP.NEU.FTZ.AND P2, PT, |R0|.reuse, +INF , PT ;  /* 0x7f8000000000780b */ /* 0x040fe40003f5d200 */
[----:B------:R-:W-:Y:S02]  /*18d0*/  FSETP.NEU.FTZ.AND P1, PT, |R3|, +INF , PT ;  /* 0x7f8000000300780b */ /* 0x000fe40003f3d200 */
[----:B------:R-:W-:-:S11]  /*18e0*/  FSETP.NEU.FTZ.AND P0, PT, |R0|, +INF , PT ;  /* 0x7f8000000000780b */ /* 0x000fd60003f1d200 */
[----:B------:R-:W-:Y:S05]  /*18f0*/  @!P1 BRA !P2, `(.L_x_43) ;  /* 0x00000004002c9947 */ /* 0x000fea0005000000 */
[----:B------:R-:W-:-:S04]  /*1900*/  LOP3.LUT P2, RZ, R0, 0x7fffffff, RZ, 0xc0, !PT ;  /* 0x7fffffff00ff7812 */ /* 0x000fc8000784c0ff */
[----:B------:R-:W-:-:S13]  /*1910*/  PLOP3.LUT P1, PT, P1, P2, PT, 0x2f, 0xf2 ;  /* 0x0000000000f2781c */ /* 0x000fda0000f24577 */
[----:B------:R-:W-:Y:S05]  /*1920*/  @P1 BRA `(.L_x_44) ;  /* 0x0000000400181947 */ /* 0x000fea0003800000 */
[----:B------:R-:W-:-:S04]  /*1930*/  LOP3.LUT P1, RZ, R3, 0x7fffffff, RZ, 0xc0, !PT ;  /* 0x7fffffff03ff7812 */ /* 0x000fc8000782c0ff */
[----:B------:R-:W-:-:S13]  /*1940*/  PLOP3.LUT P0, PT, P0, P1, PT, 0x2f, 0xf2 ;  /* 0x0000000000f2781c */ /* 0x000fda0000702577 */
[----:B------:R-:W-:Y:S05]  /*1950*/  @P0 BRA `(.L_x_45) ;  /* 0x0000000400000947 */ /* 0x000fea0003800000 */
[----:B------:R-:W-:Y:S02]  /*1960*/  ISETP.GE.AND P0, PT, R9, RZ, PT ;  /* 0x000000ff0900720c */ /* 0x000fe40003f06270 */
[----:B------:R-:W-:-:S11]  /*1970*/  ISETP.GE.AND P1, PT, R14, RZ, PT ;  /* 0x000000ff0e00720c */ /* 0x000fd60003f26270 */
[----:B------:R-:W-:Y:S01]  /*1980*/  @P0 MOV R8, RZ ;  /* 0x000000ff00080202 */ /* 0x000fe20000000f00 */
[----:B------:R-:W-:Y:S01]  /*1990*/  @!P0 FFMA R0, R0, 1.84467440737095516160e+19, RZ ;  /* 0x5f80000000008823 */ /* 0x000fe200000000ff */
[----:B------:R-:W-:Y:S01]  /*19a0*/  @!P0 MOV R8, 0xffffffc0 ;  /* 0xffffffc000088802 */ /* 0x000fe20000000f00 */
[----:B------:R-:W-:-:S03]  /*19b0*/  @!P1 FFMA R3, R3, 1.84467440737095516160e+19, RZ ;  /* 0x5f80000003039823 */ /* 0x000fc600000000ff */
[----:B------:R-:W-:-:S07]  /*19c0*/  @!P1 IADD3 R8, PT, PT, R8, 0x40, RZ ;  /* 0x0000004008089810 */ /* 0x000fce0007ffe0ff */
.L_x_41:
[----:B------:R-:W-:Y:S01]  /*19d0*/  LEA R14, R6, 0xc0800000, 0x17 ;  /* 0xc0800000060e7811 */ /* 0x000fe200078eb8ff */
[----:B------:R-:W-:Y:S01]  /*19e0*/  VIADD R13, R13, 0xffffff81 ;  /* 0xffffff810d0d7836 */ /* 0x000fe20000000000 */
[----:B------:R-:W-:Y:S02]  /*19f0*/  BSSY.RECONVERGENT B1, `(.L_x_46) ;  /* 0x0000035000017945 */ /* 0x000fe40003800200 */
[----:B------:R-:W-:Y:S01]  /*1a00*/  IADD3 R15, PT, PT, -R14, R3, RZ ;  /* 0x000000030e0f7210 */ /* 0x000fe20007ffe1ff */
[C---:B------:R-:W-:Y:S01]  /*1a10*/  IMAD R0, R13.reuse, -0x800000, R0 ;  /* 0xff8000000d007824 */ /* 0x040fe200078e0200 */
[----:B------:R-:W-:Y:S02]  /*1a20*/  IADD3 R13, PT, PT, R13, 0x7f, -R6 ;  /* 0x0000007f0d0d7810 */ /* 0x000fe40007ffe806 */
[----:B------:R-:W0:Y:S01]  /*1a30*/  MUFU.RCP R3, R15 ;  /* 0x0000000f00037308 */ /* 0x000e220000001000 */
[----:B------:R-:W-:Y:S01]  /*1a40*/  FADD.FTZ R9, -R15, -RZ ;  /* 0x800000ff0f097221 */ /* 0x000fe20000010100 */
[----:B------:R-:W-:-:S03]  /*1a50*/  IADD3 R13, PT, PT, R13, R8, RZ ;  /* 0x000000080d0d7210 */ /* 0x000fc60007ffe0ff */
[----:B0-----:R-:W-:-:S04]  /*1a60*/  FFMA R14, R3, R9, 1 ;  /* 0x3f800000030e7423 */ /* 0x001fc80000000009 */
[----:B------:R-:W-:-:S04]  /*1a70*/  FFMA R3, R3, R14, R3 ;  /* 0x0000000e03037223 */ /* 0x000fc80000000003 */
[----:B------:R-:W-:-:S04]  /*1a80*/  FFMA R14, R0, R3, RZ ;  /* 0x00000003000e7223 */ /* 0x000fc800000000ff */
[----:B------:R-:W-:-:S04]  /*1a90*/  FFMA R16, R9, R14, R0 ;  /* 0x0000000e09107223 */ /* 0x000fc80000000000 */
[----:B------:R-:W-:-:S04]  /*1aa0*/  FFMA R14, R3, R16, R14 ;  /* 0x00000010030e7223 */ /* 0x000fc8000000000e */
[----:B------:R-:W-:-:S04]  /*1ab0*/  FFMA R9, R9, R14, R0 ;  /* 0x0000000e09097223 */ /* 0x000fc80000000000 */
[----:B------:R-:W-:-:S05]  /*1ac0*/  FFMA R0, R3, R9, R14 ;  /* 0x0000000903007223 */ /* 0x000fca000000000e */
[----:B------:R-:W-:-:S04]  /*1ad0*/  SHF.R.U32.HI R6, RZ, 0x17, R0 ;  /* 0x00000017ff067819 */ /* 0x000fc80000011600 */
[----:B------:R-:W-:-:S04]  /*1ae0*/  LOP3.LUT R6, R6, 0xff, RZ, 0xc0, !PT ;  /* 0x000000ff06067812 */ /* 0x000fc800078ec0ff */
[----:B------:R-:W-:-:S04]  /*1af0*/  IADD3 R15, PT, PT, R6, R13, RZ ;  /* 0x0000000d060f7210 */ /* 0x000fc80007ffe0ff */
[----:B------:R-:W-:-:S04]  /*1b00*/  IADD3 R6, PT, PT, R15, -0x1, RZ ;  /* 0xffffffff0f067810 */ /* 0x000fc80007ffe0ff */
[----:B------:R-:W-:-:S13]  /*1b10*/  ISETP.GE.U32.AND P0, PT, R6, 0xfe, PT ;  /* 0x000000fe0600780c */ /* 0x000fda0003f06070 */
[----:B------:R-:W-:Y:S05]  /*1b20*/  @!P0 BRA `(.L_x_47) ;  /* 0x0000000000808947 */ /* 0x000fea0003800000 */
[----:B------:R-:W-:-:S13]  /*1b30*/  ISETP.GT.AND P0, PT, R15, 0xfe, PT ;  /* 0x000000fe0f00780c */ /* 0x000fda0003f04270 */
[----:B------:R-:W-:Y:S05]  /*1b40*/  @P0 BRA `(.L_x_48) ;  /* 0x00000000006c0947 */ /* 0x000fea0003800000 */
[----:B------:R-:W-:-:S13]  /*1b50*/  ISETP.GE.AND P0, PT, R15, 0x1, PT ;  /* 0x000000010f00780c */ /* 0x000fda0003f06270 */
[----:B------:R-:W-:Y:S05]  /*1b60*/  @P0 BRA `(.L_x_49) ;  /* 0x0000000000740947 */ /* 0x000fea0003800000 */
[----:B------:R-:W-:Y:S02]  /*1b70*/  ISETP.GE.AND P0, PT, R15, -0x18, PT ;  /* 0xffffffe80f00780c */ /* 0x000fe40003f06270 */
[----:B------:R-:W-:-:S11]  /*1b80*/  LOP3.LUT R0, R0, 0x80000000, RZ, 0xc0, !PT ;  /* 0x8000000000007812 */ /* 0x000fd600078ec0ff */
[----:B------:R-:W-:Y:S05]  /*1b90*/  @!P0 BRA `(.L_x_49) ;  /* 0x0000000000688947 */ /* 0x000fea0003800000 */
[-CC-:B------:R-:W-:Y:S01]  /*1ba0*/  FFMA.RZ R6, R3, R9.reuse, R14.reuse ;  /* 0x0000000903067223 */ /* 0x180fe2000000c00e */
[----:B------:R-:W-:Y:S01]  /*1bb0*/  IMAD.MOV R13, RZ, RZ, -R15 ;  /* 0x000000ffff0d7224 */ /* 0x000fe200078e0a0f */
[C---:B------:R-:W-:Y:S02]  /*1bc0*/  ISETP.NE.AND P2, PT, R15.reuse, RZ, PT ;  /* 0x000000ff0f00720c */ /* 0x040fe40003f45270 */
[----:B------:R-:W-:Y:S02]  /*1bd0*/  ISETP.NE.AND P1, PT, R15, RZ, PT ;  /* 0x000000ff0f00720c */ /* 0x000fe40003f25270 */
[----:B------:R-:W-:Y:S01]  /*1be0*/  LOP3.LUT R8, R6, 0x7fffff, RZ, 0xc0, !PT ;  /* 0x007fffff06087812 */ /* 0x000fe200078ec0ff */
[CCC-:B------:R-:W-:Y:S01]  /*1bf0*/  FFMA.RP R6, R3.reuse, R9.reuse, R14.reuse ;  /* 0x0000000903067223 */ /* 0x1c0fe2000000800e */
[----:B------:R-:W-:Y:S01]  /*1c00*/  FFMA.RM R3, R3, R9, R14 ;  /* 0x0000000903037223 */ /* 0x000fe2000000400e */
[----:B------:R-:W-:Y:S02]  /*1c10*/  IADD3 R9, PT, PT, R15, 0x20, RZ ;  /* 0x000000200f097810 */ /* 0x000fe40007ffe0ff */
[----:B------:R-:W-:-:S02]  /*1c20*/  LOP3.LUT R8, R8, 0x800000, RZ, 0xfc, !PT ;  /* 0x0080000008087812 */ /* 0x000fc400078efcff */
[----:B------:R-:W-:Y:S02]  /*1c30*/  FSETP.NEU.FTZ.AND P0, PT, R6, R3, PT ;  /* 0x000000030600720b */ /* 0x000fe40003f1d000 */
[----:B------:R-:W-:Y:S02]  /*1c40*/  SHF.L.U32 R9, R8, R9, RZ ;  /* 0x0000000908097219 */ /* 0x000fe400000006ff */
[----:B------:R-:W-:Y:S02]  /*1c50*/  SEL R3, R13, RZ, P2 ;  /* 0x000000ff0d037207 */ /* 0x000fe40001000000 */
[----:B------:R-:W-:Y:S02]  /*1c60*/  ISETP.NE.AND P1, PT, R9, RZ, P1 ;  /* 0x000000ff0900720c */ /* 0x000fe40000f25270 */
[----:B------:R-:W-:Y:S02]  /*1c70*/  SHF.R.U32.HI R3, RZ, R3, R8 ;  /* 0x00000003ff037219 */ /* 0x000fe40000011608 */
[----:B------:R-:W-:-:S02]  /*1c80*/  PLOP3.LUT P0, PT, P0, P1, PT, 0xf8, 0x8f ;  /* 0x00000000008f781c */ /* 0x000fc40000703f70 */
[----:B------:R-:W-:Y:S02]  /*1c90*/  SHF.R.U32.HI R9, RZ, 0x1, R3 ;  /* 0x00000001ff097819 */ /* 0x000fe40000011603 */
[----:B------:R-:W-:-:S04]  /*1ca0*/  SEL R6, RZ, 0x1, !P0 ;  /* 0x00000001ff067807 */ /* 0x000fc80004000000 */
[----:B------:R-:W-:-:S04]  /*1cb0*/  LOP3.LUT R6, R6, 0x1, R9, 0xf8, !PT ;  /* 0x0000000106067812 */ /* 0x000fc800078ef809 */
[----:B------:R-:W-:-:S04]  /*1cc0*/  LOP3.LUT R6, R6, R3, RZ, 0xc0, !PT ;  /* 0x0000000306067212 */ /* 0x000fc800078ec0ff */
[----:B------:R-:W-:-:S04]  /*1cd0*/  IADD3 R9, PT, PT, R9, R6, RZ ;  /* 0x0000000609097210 */ /* 0x000fc80007ffe0ff */
[----:B------:R-:W-:Y:S01]  /*1ce0*/  LOP3.LUT R0, R9, R0, RZ, 0xfc, !PT ;  /* 0x0000000009007212 */ /* 0x000fe200078efcff */
[----:B------:R-:W-:Y:S06]  /*1cf0*/  BRA `(.L_x_49) ;  /* 0x0000000000107947 */ /* 0x000fec0003800000 */
.L_x_48:
[----:B------:R-:W-:-:S04]  /*1d00*/  LOP3.LUT R0, R0, 0x80000000, RZ, 0xc0, !PT ;  /* 0x8000000000007812 */ /* 0x000fc800078ec0ff */
[----:B------:R-:W-:Y:S01]  /*1d10*/  LOP3.LUT R0, R0, 0x7f800000, RZ, 0xfc, !PT ;  /* 0x7f80000000007812 */ /* 0x000fe200078efcff */
[----:B------:R-:W-:Y:S06]  /*1d20*/  BRA `(.L_x_49) ;  /* 0x0000000000047947 */ /* 0x000fec0003800000 */
.L_x_47:
[----:B------:R-:W-:-:S07]  /*1d30*/  LEA R0, R13, R0, 0x17 ;  /* 0x000000000d007211 */ /* 0x000fce00078eb8ff */
.L_x_49:
[----:B------:R-:W-:Y:S05]  /*1d40*/  BSYNC.RECONVERGENT B1 ;  /* 0x0000000000017941 */ /* 0x000fea0003800200 */
.L_x_46:
[----:B------:R-:W-:Y:S05]  /*1d50*/  BRA `(.L_x_50) ;  /* 0x0000000000207947 */ /* 0x000fea0003800000 */
.L_x_45:
[----:B------:R-:W-:-:S04]  /*1d60*/  LOP3.LUT R0, R3, 0x80000000, R0, 0x48, !PT ;  /* 0x8000000003007812 */ /* 0x000fc800078e4800 */
[----:B------:R-:W-:Y:S01]  /*1d70*/  LOP3.LUT R0, R0, 0x7f800000, RZ, 0xfc, !PT ;  /* 0x7f80000000007812 */ /* 0x000fe200078efcff */
[----:B------:R-:W-:Y:S06]  /*1d80*/  BRA `(.L_x_50) ;  /* 0x0000000000147947 */ /* 0x000fec0003800000 */
.L_x_44:
[----:B------:R-:W-:Y:S01]  /*1d90*/  LOP3.LUT R0, R3, 0x80000000, R0, 0x48, !PT ;  /* 0x8000000003007812 */ /* 0x000fe200078e4800 */
[----:B------:R-:W-:Y:S06]  /*1da0*/  BRA `(.L_x_50) ;  /* 0x00000000000c7947 */ /* 0x000fec0003800000 */
.L_x_43:
[----:B------:R-:W0:Y:S01]  /*1db0*/  MUFU.RSQ R0, -QNAN ;  /* 0xffc0000000007908 */ /* 0x000e220000001400 */
[----:B------:R-:W-:Y:S05]  /*1dc0*/  BRA `(.L_x_50) ;  /* 0x0000000000047947 */ /* 0x000fea0003800000 */
.L_x_42:
[----:B------:R-:W-:-:S07]  /*1dd0*/  FADD.FTZ R0, R0, R3 ;  /* 0x0000000300007221 */ /* 0x000fce0000010000 */
.L_x_50:
[----:B------:R-:W-:Y:S05]  /*1de0*/  BSYNC.RECONVERGENT B0 ;  /* 0x0000000000007941 */ /* 0x000fea0003800200 */
.L_x_40:
[----:B------:R-:W-:Y:S01]  /*1df0*/  HFMA2 R3, -RZ, RZ, 0, 0 ;  /* 0x00000000ff037431 */ /* 0x000fe200000001ff */
[----:B0-----:R-:W-:-:S03]  /*1e00*/  MOV R6, R0 ;  /* 0x0000000000067202 */ /* 0x001fc60000000f00 */
[----:B------:R-:W-:Y:S05]  /*1e10*/  RET.REL.NODEC R2 `(_Z16integrate_blocksPf) ;  /* 0xffffffe002787950 */ /* 0x000fea0003c3ffff */
.L_x_51:
        /* <DEDUP_REMOVED lines=14> */
.L_x_53:


//--------------------- .text._Z12clean_blocksPf  --------------------------
	.section	.text._Z12clean_blocksPf,"ax",@progbits
	.align	128
        .global         _Z12clean_blocksPf
        .type           _Z12clean_blocksPf,@function
        .size           _Z12clean_blocksPf,(.L_x_57 - _Z12clean_blocksPf)
        .other          _Z12clean_blocksPf,@"STO_CUDA_ENTRY STV_DEFAULT"
_Z12clean_blocksPf:
.text._Z12clean_blocksPf:
[----:B------:R-:W-:Y:S01]  /*0000*/  LDC R1, c[0x0][0x37c] ;  /* 0x0000df00ff017b82 */ /* 0x000fe20000000800 */
[----:B------:R-:W0:Y:S07]  /*0010*/  S2R R5, SR_CTAID.X ;  /* 0x0000000000057919 */ /* 0x000e2e0000002500 */
[----:B------:R-:W0:Y:S01]  /*0020*/  LDC.64 R2, c[0x0][0x380] ;  /* 0x0000e000ff027b82 */ /* 0x000e220000000a00 */
[----:B------:R-:W1:Y:S01]  /*0030*/  LDCU.64 UR4, c[0x0][0x358] ;  /* 0x00006b00ff0477ac */ /* 0x000e620008000a00 */
[----:B0-----:R-:W-:-:S05]  /*0040*/  IMAD.WIDE.U32 R2, R5, 0x4, R2 ;  /* 0x0000000405027825 */ /* 0x001fca00078e0002 */
[----:B-1----:R-:W-:Y:S01]  /*0050*/  STG.E desc[UR4][R2.64], RZ ;  /* 0x000000ff02007986 */ /* 0x002fe2000c101904 */
[----:B------:R-:W-:Y:S05]  /*0060*/  EXIT ;  /* 0x000000000000794d */ /* 0x000fea0003800000 */
.L_x_52:
        /* <DEDUP_REMOVED lines=9> */
.L_x_57:


//--------------------- .nv.global.init           --------------------------
	.section	.nv.global.init,"aw",@progbits
	.align	4
.nv.global.init:
	.type		__cudart_i2opi_f,@object
	.size		__cudart_i2opi_f,(.L_0 - __cudart_i2opi_f)
__cudart_i2opi_f:
        /*0000*/ 	.byte	0x41, 0x90, 0x43, 0x3c, 0x99, 0x95, 0x62, 0xdb, 0xc0, 0xdd, 0x34, 0xf5, 0xd1, 0x57, 0x27, 0xfc
        /*0010*/ 	.byte	0x29, 0x15, 0x44, 0x4e, 0x6e, 0x83, 0xf9, 0xa2
.L_0:


//--------------------- .nv.shared.reserved.0     --------------------------
	.section	.nv.shared.reserved.0,"aw",@nobits
	.weak		__nv_reservedSMEM_offset_0_alias
	.size		__nv_reservedSMEM_offset_0_alias, 0, 64
	.other		__nv_reservedSMEM_offset_0_alias,@"STO_CUDA_RESERVED_SHARED STV_DEFAULT"
__nv_reservedSMEM_offset_0_alias:
	.zero		0
	.zero		64


//--------------------- .nv.shared._Z16integrate_blocksPf --------------------------
	.section	.nv.shared._Z16integrate_blocksPf,"aw",@nobits
	.sectionflags	@""
	.align	4
.nv.shared._Z16integrate_blocksPf:
	.zero		3072


//--------------------- .nv.constant0._Z15final_reductionPf --------------------------
	.section	.nv.constant0._Z15final_reductionPf,"a",@progbits
	.sectionflags	@""
	.align	4
.nv.constant0._Z15final_reductionPf:
	.zero		904


//--------------------- .nv.constant0._Z9reductionPf --------------------------
	.section	.nv.constant0._Z9reductionPf,"a",@progbits
	.sectionflags	@""
	.align	4
.nv.constant0._Z9reductionPf:
	.zero		904


//--------------------- .nv.constant0._Z16integrate_blocksPf --------------------------
	.section	.nv.constant0._Z16integrate_blocksPf,"a",@progbits
	.sectionflags	@""
	.align	4
.nv.constant0._Z16integrate_blocksPf:
	.zero		904


//--------------------- .nv.constant0._Z12clean_blocksPf --------------------------
	.section	.nv.constant0._Z12clean_blocksPf,"a",@progbits
	.sectionflags	@""
	.align	4
.nv.constant0._Z12clean_blocksPf:
	.zero		904


//--------------------- SYMBOLS --------------------------

	.type		.nv.reservedSmem.offset0,@object
	.size		.nv.reservedSmem.offset0,0x4
	.type		.nv.reservedSmem.cap,@object
	.size		.nv.reservedSmem.cap,0x4
